//
// Generated by NVIDIA NVVM Compiler
//
// Compiler Build ID: CL-36424714
// Cuda compilation tools, release 13.0, V13.0.88
// Based on NVVM 20.0.0
//

.version 9.0
.target sm_100
.address_size 64

.extern .func  (.param .b32 func_retval0) vprintf
(
	.param .b64 vprintf_param_0,
	.param .b64 vprintf_param_1
)
;
.global .align 1 .b8 $str[73] = {97, 100, 100, 32, 108, 101, 97, 118, 101, 95, 105, 100, 120, 32, 61, 32, 37, 100, 40, 37, 100, 44, 37, 100, 44, 37, 100, 41, 32, 116, 111, 32, 116, 114, 101, 101, 95, 105, 100, 120, 32, 61, 32, 37, 100, 44, 32, 108, 101, 118, 101, 108, 32, 61, 32, 37, 100, 44, 32, 112, 116, 114, 84, 114, 101, 101, 32, 61, 32, 37, 100, 10};
.global .align 1 .b8 $str$1[2] = {65};
.global .align 1 .b8 $str$2[2] = {66};
.global .align 1 .b8 $str$3[2] = {67};
.global .align 1 .b8 $str$4[30] = {48, 32, 110, 101, 119, 95, 105, 100, 120, 32, 61, 32, 37, 100, 44, 32, 112, 116, 114, 84, 114, 101, 101, 32, 61, 32, 37, 100, 10};
.global .align 1 .b8 $str$5[28] = {110, 101, 119, 32, 112, 116, 114, 84, 114, 101, 101, 32, 61, 32, 37, 100, 44, 32, 101, 110, 100, 32, 61, 32, 37, 100, 10};
.global .align 1 .b8 $str$6[30] = {49, 32, 110, 101, 119, 95, 105, 100, 120, 32, 61, 32, 37, 100, 44, 32, 112, 116, 114, 84, 114, 101, 101, 32, 61, 32, 37, 100, 10};
.global .align 1 .b8 $str$7[18] = {108, 101, 97, 118, 101, 115, 58, 32, 37, 100, 32, 37, 100, 32, 37, 100, 10};
.global .align 1 .b8 $str$8[17] = {105, 100, 120, 58, 32, 37, 100, 9, 101, 108, 101, 58, 32, 37, 100, 10};
.global .align 1 .b8 $str$9[15] = {102, 114, 111, 109, 32, 113, 117, 101, 117, 101, 32, 37, 100, 10};

.func _Z13cudaAddToTreeiPiiS_iS_S_S_(
	.param .b32 _Z13cudaAddToTreeiPiiS_iS_S_S__param_0,
	.param .b64 _Z13cudaAddToTreeiPiiS_iS_S_S__param_1,
	.param .b32 _Z13cudaAddToTreeiPiiS_iS_S_S__param_2,
	.param .b64 _Z13cudaAddToTreeiPiiS_iS_S_S__param_3,
	.param .b32 _Z13cudaAddToTreeiPiiS_iS_S_S__param_4,
	.param .b64 _Z13cudaAddToTreeiPiiS_iS_S_S__param_5,
	.param .b64 _Z13cudaAddToTreeiPiiS_iS_S_S__param_6,
	.param .b64 _Z13cudaAddToTreeiPiiS_iS_S_S__param_7
)
{
	.local .align 8 .b8 	__local_depot0[32];
	.reg .b64 	%SP;
	.reg .b64 	%SPL;
	.reg .pred 	%p<9>;
	.reg .b32 	%r<79>;
	.reg .b64 	%rd<37>;

	mov.u64 	%SPL, __local_depot0;
	cvta.local.u64 	%SP, %SPL;
	ld.param.u32 	%r2, [_Z13cudaAddToTreeiPiiS_iS_S_S__param_0];
	ld.param.u64 	%rd6, [_Z13cudaAddToTreeiPiiS_iS_S_S__param_1];
	ld.param.u32 	%r3, [_Z13cudaAddToTreeiPiiS_iS_S_S__param_2];
	ld.param.u64 	%rd7, [_Z13cudaAddToTreeiPiiS_iS_S_S__param_3];
	ld.param.u32 	%r4, [_Z13cudaAddToTreeiPiiS_iS_S_S__param_4];
	ld.param.u64 	%rd8, [_Z13cudaAddToTreeiPiiS_iS_S_S__param_5];
	ld.param.u64 	%rd9, [_Z13cudaAddToTreeiPiiS_iS_S_S__param_6];
	ld.param.u64 	%rd10, [_Z13cudaAddToTreeiPiiS_iS_S_S__param_7];
	cvta.to.global.u64 	%rd1, %rd7;
	cvta.to.global.u64 	%rd2, %rd8;
	cvta.to.global.u64 	%rd11, %rd6;
	add.u64 	%rd12, %SP, 0;
	add.u64 	%rd3, %SPL, 0;
	mul.lo.s32 	%r5, %r3, 11;
	mul.wide.s32 	%rd13, %r5, 4;
	add.s64 	%rd4, %rd1, %rd13;
	mul.lo.s32 	%r6, %r2, 3;
	mul.wide.s32 	%rd14, %r6, 4;
	add.s64 	%rd5, %rd11, %rd14;
	ld.global.u32 	%r7, [%rd5+8];
	shr.u32 	%r8, %r7, 24;
	shr.u32 	%r9, %r7, 16;
	and.b32  	%r10, %r9, 255;
	shr.u32 	%r11, %r7, 8;
	and.b32  	%r12, %r11, 255;
	ld.global.u32 	%r13, [%rd2];
	st.local.v2.u32 	[%rd3], {%r2, %r8};
	st.local.v2.u32 	[%rd3+8], {%r10, %r12};
	st.local.v2.u32 	[%rd3+16], {%r3, %r4};
	st.local.u32 	[%rd3+24], %r13;
	mov.u64 	%rd15, $str;
	cvta.global.u64 	%rd16, %rd15;
	{ // callseq 0, 0
	.param .b64 param0;
	st.param.b64 	[param0], %rd16;
	.param .b64 param1;
	st.param.b64 	[param1], %rd12;
	.param .b32 retval0;
	call.uni (retval0), 
	vprintf, 
	(
	param0, 
	param1
	);
	ld.param.b32 	%r14, [retval0];
	} // callseq 0
	setp.ne.s32 	%p1, %r4, 1;
	@%p1 bra 	$L__BB0_2;
	mov.u64 	%rd31, $str$1;
	cvta.global.u64 	%rd32, %rd31;
	{ // callseq 6, 0
	.param .b64 param0;
	st.param.b64 	[param0], %rd32;
	.param .b64 param1;
	st.param.b64 	[param1], 0;
	.param .b32 retval0;
	call.uni (retval0), 
	vprintf, 
	(
	param0, 
	param1
	);
	ld.param.b32 	%r67, [retval0];
	} // callseq 6
	ld.global.u32 	%r69, [%rd5];
	st.global.u32 	[%rd4], %r69;
	st.global.u32 	[%rd4+4], %r69;
	ld.global.u32 	%r70, [%rd5];
	st.global.u32 	[%rd4+8], %r70;
	st.global.u32 	[%rd4+12], %r70;
	ld.global.u32 	%r71, [%rd5];
	st.global.u32 	[%rd4+16], %r71;
	st.global.u32 	[%rd4+20], %r71;
	ld.global.u32 	%r72, [%rd5+4];
	st.global.u32 	[%rd4+24], %r72;
	st.global.u32 	[%rd5+8], %r3;
	mov.u64 	%rd33, $str$2;
	cvta.global.u64 	%rd34, %rd33;
	{ // callseq 7, 0
	.param .b64 param0;
	st.param.b64 	[param0], %rd34;
	.param .b64 param1;
	st.param.b64 	[param1], 0;
	.param .b32 retval0;
	call.uni (retval0), 
	vprintf, 
	(
	param0, 
	param1
	);
	ld.param.b32 	%r73, [retval0];
	} // callseq 7
	ld.global.u32 	%r75, [%rd4+36];
	add.s32 	%r76, %r75, 2;
	st.global.u32 	[%rd4+36], %r76;
	mov.u64 	%rd35, $str$3;
	cvta.global.u64 	%rd36, %rd35;
	{ // callseq 8, 0
	.param .b64 param0;
	st.param.b64 	[param0], %rd36;
	.param .b64 param1;
	st.param.b64 	[param1], 0;
	.param .b32 retval0;
	call.uni (retval0), 
	vprintf, 
	(
	param0, 
	param1
	);
	ld.param.b32 	%r77, [retval0];
	} // callseq 8
	bra.uni 	$L__BB0_8;
$L__BB0_2:
	ld.global.u32 	%r1, [%rd4+32];
	setp.eq.s32 	%p2, %r1, 0;
	@%p2 bra 	$L__BB0_5;
	ld.global.u32 	%r16, [%rd4+36];
	and.b32  	%r17, %r16, 1;
	setp.eq.b32 	%p3, %r17, 1;
	@%p3 bra 	$L__BB0_5;
	shr.s32 	%r18, %r4, 1;
	ld.global.u32 	%r19, [%rd5+8];
	shr.u32 	%r20, %r19, 24;
	and.b32  	%r21, %r20, %r18;
	setp.eq.s32 	%p4, %r21, 0;
	shr.u32 	%r22, %r19, 16;
	and.b32  	%r23, %r18, 255;
	and.b32  	%r24, %r23, %r22;
	setp.eq.s32 	%p5, %r24, 0;
	shr.u32 	%r25, %r19, 8;
	and.b32  	%r26, %r23, %r25;
	setp.ne.s32 	%p6, %r26, 0;
	selp.b32 	%r27, 0, 4, %p4;
	add.s32 	%r28, %r27, %r1;
	selp.b32 	%r29, 0, 2, %p5;
	add.s32 	%r30, %r28, %r29;
	selp.u32 	%r31, 1, 0, %p6;
	add.s32 	%r32, %r30, %r31;
	ld.global.u32 	%r33, [%rd2];
	st.local.v2.u32 	[%rd3], {%r32, %r33};
	mov.u64 	%rd17, $str$4;
	cvta.global.u64 	%rd18, %rd17;
	{ // callseq 1, 0
	.param .b64 param0;
	st.param.b64 	[param0], %rd18;
	.param .b64 param1;
	st.param.b64 	[param1], %rd12;
	.param .b32 retval0;
	call.uni (retval0), 
	vprintf, 
	(
	param0, 
	param1
	);
	ld.param.b32 	%r34, [retval0];
	} // callseq 1
	{ // callseq 2, 0
	.param .b32 param0;
	st.param.b32 	[param0], %r2;
	.param .b64 param1;
	st.param.b64 	[param1], %rd6;
	.param .b32 param2;
	st.param.b32 	[param2], %r32;
	.param .b64 param3;
	st.param.b64 	[param3], %rd7;
	.param .b32 param4;
	st.param.b32 	[param4], %r18;
	.param .b64 param5;
	st.param.b64 	[param5], %rd8;
	.param .b64 param6;
	st.param.b64 	[param6], %rd9;
	.param .b64 param7;
	st.param.b64 	[param7], %rd10;
	call.uni 
	_Z13cudaAddToTreeiPiiS_iS_S_S_, 
	(
	param0, 
	param1, 
	param2, 
	param3, 
	param4, 
	param5, 
	param6, 
	param7
	);
	} // callseq 2
	bra.uni 	$L__BB0_8;
$L__BB0_5:
	atom.global.or.b32 	%r36, [%rd4+36], 1;
	and.b32  	%r37, %r36, 1;
	setp.eq.b32 	%p7, %r37, 1;
	not.pred 	%p8, %p7;
	@%p8 bra 	$L__BB0_7;
	cvta.to.global.u64 	%rd20, %rd10;
	atom.global.add.u32 	%r38, [%rd20], 1;
	mul.lo.s32 	%r39, %r38, 3;
	cvta.to.global.u64 	%rd21, %rd9;
	mul.wide.s32 	%rd22, %r39, 4;
	add.s64 	%rd23, %rd21, %rd22;
	st.global.u32 	[%rd23], %r2;
	st.global.u32 	[%rd23+4], %r3;
	st.global.u32 	[%rd23+8], %r4;
	bra.uni 	$L__BB0_8;
$L__BB0_7:
	atom.global.add.u32 	%r40, [%rd2], 8;
	add.s32 	%r41, %r40, 1;
	ld.global.u32 	%r42, [%rd2];
	st.local.v2.u32 	[%rd3], {%r41, %r42};
	mov.u64 	%rd24, $str$5;
	cvta.global.u64 	%rd25, %rd24;
	{ // callseq 3, 0
	.param .b64 param0;
	st.param.b64 	[param0], %rd25;
	.param .b64 param1;
	st.param.b64 	[param1], %rd12;
	.param .b32 retval0;
	call.uni (retval0), 
	vprintf, 
	(
	param0, 
	param1
	);
	ld.param.b32 	%r43, [retval0];
	} // callseq 3
	st.global.u32 	[%rd4+32], %r41;
	mad.lo.s32 	%r45, %r40, 11, 11;
	mul.wide.s32 	%rd27, %r45, 4;
	add.s64 	%rd28, %rd1, %rd27;
	st.global.u32 	[%rd28+28], %r3;
	st.global.u32 	[%rd28+72], %r3;
	st.global.u32 	[%rd28+116], %r3;
	st.global.u32 	[%rd28+160], %r3;
	st.global.u32 	[%rd28+204], %r3;
	st.global.u32 	[%rd28+248], %r3;
	st.global.u32 	[%rd28+292], %r3;
	st.global.u32 	[%rd28+336], %r3;
	ld.global.u32 	%r46, [%rd28+36];
	add.s32 	%r47, %r46, 4;
	st.global.u32 	[%rd28+36], %r47;
	atom.global.and.b32 	%r48, [%rd4+36], -2;
	shr.s32 	%r49, %r4, 1;
	ld.global.u32 	%r50, [%rd5+8];
	shr.u32 	%r51, %r50, 24;
	and.b32  	%r52, %r51, %r49;
	shr.u32 	%r53, %r50, 16;
	and.b32  	%r54, %r49, 255;
	and.b32  	%r55, %r54, %r53;
	shr.u32 	%r56, %r50, 8;
	and.b32  	%r57, %r54, %r56;
	ld.global.u32 	%r58, [%rd4+32];
	shl.b32 	%r59, %r52, 2;
	add.s32 	%r60, %r59, %r58;
	shl.b32 	%r61, %r55, 1;
	add.s32 	%r62, %r60, %r57;
	add.s32 	%r63, %r62, %r61;
	ld.global.u32 	%r64, [%rd2];
	st.local.v2.u32 	[%rd3], {%r63, %r64};
	mov.u64 	%rd29, $str$6;
	cvta.global.u64 	%rd30, %rd29;
	{ // callseq 4, 0
	.param .b64 param0;
	st.param.b64 	[param0], %rd30;
	.param .b64 param1;
	st.param.b64 	[param1], %rd12;
	.param .b32 retval0;
	call.uni (retval0), 
	vprintf, 
	(
	param0, 
	param1
	);
	ld.param.b32 	%r65, [retval0];
	} // callseq 4
	{ // callseq 5, 0
	.param .b32 param0;
	st.param.b32 	[param0], %r2;
	.param .b64 param1;
	st.param.b64 	[param1], %rd6;
	.param .b32 param2;
	st.param.b32 	[param2], %r63;
	.param .b64 param3;
	st.param.b64 	[param3], %rd7;
	.param .b32 param4;
	st.param.b32 	[param4], %r49;
	.param .b64 param5;
	st.param.b64 	[param5], %rd8;
	.param .b64 param6;
	st.param.b64 	[param6], %rd9;
	.param .b64 param7;
	st.param.b64 	[param7], %rd10;
	call.uni 
	_Z13cudaAddToTreeiPiiS_iS_S_S_, 
	(
	param0, 
	param1, 
	param2, 
	param3, 
	param4, 
	param5, 
	param6, 
	param7
	);
	} // callseq 5
$L__BB0_8:
	ret;

}
	// .globl	_Z21cudaFindLeavesThreadsPiS_S_S_i
.visible .entry _Z21cudaFindLeavesThreadsPiS_S_S_i(
	.param .u64 .ptr .align 1 _Z21cudaFindLeavesThreadsPiS_S_S_i_param_0,
	.param .u64 .ptr .align 1 _Z21cudaFindLeavesThreadsPiS_S_S_i_param_1,
	.param .u64 .ptr .align 1 _Z21cudaFindLeavesThreadsPiS_S_S_i_param_2,
	.param .u64 .ptr .align 1 _Z21cudaFindLeavesThreadsPiS_S_S_i_param_3,
	.param .u32 _Z21cudaFindLeavesThreadsPiS_S_S_i_param_4
)
{
	.local .align 8 .b8 	__local_depot1[16];
	.reg .b64 	%SP;
	.reg .b64 	%SPL;
	.reg .pred 	%p<2>;
	.reg .b32 	%r<26>;
	.reg .b64 	%rd<21>;

	mov.u64 	%SPL, __local_depot1;
	cvta.local.u64 	%SP, %SPL;
	ld.param.u64 	%rd4, [_Z21cudaFindLeavesThreadsPiS_S_S_i_param_0];
	ld.param.u64 	%rd1, [_Z21cudaFindLeavesThreadsPiS_S_S_i_param_1];
	ld.param.u64 	%rd2, [_Z21cudaFindLeavesThreadsPiS_S_S_i_param_2];
	ld.param.u64 	%rd3, [_Z21cudaFindLeavesThreadsPiS_S_S_i_param_3];
	ld.param.u32 	%r6, [_Z21cudaFindLeavesThreadsPiS_S_S_i_param_4];
	cvta.to.global.u64 	%rd5, %rd4;
	add.u64 	%rd6, %SP, 0;
	add.u64 	%rd7, %SPL, 0;
	mov.u32 	%r1, %tid.x;
	mov.u32 	%r7, %ctaid.x;
	mov.u32 	%r8, %ntid.x;
	div.u32 	%r3, %r7, %r8;
	mul.lo.s32 	%r9, %r3, %r8;
	sub.s32 	%r2, %r7, %r9;
	st.local.v2.u32 	[%rd7], {%r1, %r2};
	st.local.u32 	[%rd7+8], %r3;
	mov.u64 	%rd8, $str$7;
	cvta.global.u64 	%rd9, %rd8;
	{ // callseq 9, 0
	.param .b64 param0;
	st.param.b64 	[param0], %rd9;
	.param .b64 param1;
	st.param.b64 	[param1], %rd6;
	.param .b32 retval0;
	call.uni (retval0), 
	vprintf, 
	(
	param0, 
	param1
	);
	ld.param.b32 	%r10, [retval0];
	} // callseq 9
	mad.lo.s32 	%r12, %r6, %r1, %r2;
	mad.lo.s32 	%r4, %r12, %r6, %r3;
	mul.wide.s32 	%rd10, %r4, 4;
	add.s64 	%rd11, %rd5, %rd10;
	ld.global.u32 	%r5, [%rd11];
	st.local.v2.u32 	[%rd7], {%r4, %r5};
	mov.u64 	%rd12, $str$8;
	cvta.global.u64 	%rd13, %rd12;
	{ // callseq 10, 0
	.param .b64 param0;
	st.param.b64 	[param0], %rd13;
	.param .b64 param1;
	st.param.b64 	[param1], %rd6;
	.param .b32 retval0;
	call.uni (retval0), 
	vprintf, 
	(
	param0, 
	param1
	);
	ld.param.b32 	%r13, [retval0];
	} // callseq 10
	and.b32  	%r15, %r5, 255;
	setp.eq.s32 	%p1, %r15, 0;
	@%p1 bra 	$L__BB1_2;
	cvta.to.global.u64 	%rd14, %rd3;
	cvta.to.global.u64 	%rd15, %rd2;
	cvta.to.global.u64 	%rd16, %rd1;
	atom.global.add.u32 	%r16, [%rd14], 1;
	mul.lo.s32 	%r17, %r16, 3;
	mul.wide.s32 	%rd17, %r17, 4;
	add.s64 	%rd18, %rd15, %rd17;
	st.global.u32 	[%rd18], %r5;
	add.s64 	%rd20, %rd16, %rd10;
	ld.global.u32 	%r18, [%rd20];
	st.global.u32 	[%rd18+4], %r18;
	shl.b32 	%r19, %r1, 24;
	shl.b32 	%r20, %r2, 16;
	and.b32  	%r21, %r20, 16711680;
	or.b32  	%r22, %r21, %r19;
	shl.b32 	%r23, %r3, 8;
	and.b32  	%r24, %r23, 65280;
	or.b32  	%r25, %r22, %r24;
	st.global.u32 	[%rd18+8], %r25;
$L__BB1_2:
	ret;

}
	// .globl	_Z23cudaBuildTreeFromLeavesPiiS_S_S_S_i
.visible .entry _Z23cudaBuildTreeFromLeavesPiiS_S_S_S_i(
	.param .u64 .ptr .align 1 _Z23cudaBuildTreeFromLeavesPiiS_S_S_S_i_param_0,
	.param .u32 _Z23cudaBuildTreeFromLeavesPiiS_S_S_S_i_param_1,
	.param .u64 .ptr .align 1 _Z23cudaBuildTreeFromLeavesPiiS_S_S_S_i_param_2,
	.param .u64 .ptr .align 1 _Z23cudaBuildTreeFromLeavesPiiS_S_S_S_i_param_3,
	.param .u64 .ptr .align 1 _Z23cudaBuildTreeFromLeavesPiiS_S_S_S_i_param_4,
	.param .u64 .ptr .align 1 _Z23cudaBuildTreeFromLeavesPiiS_S_S_S_i_param_5,
	.param .u32 _Z23cudaBuildTreeFromLeavesPiiS_S_S_S_i_param_6
)
{
	.reg .pred 	%p<2>;
	.reg .b32 	%r<7>;
	.reg .b64 	%rd<6>;

	ld.param.u64 	%rd1, [_Z23cudaBuildTreeFromLeavesPiiS_S_S_S_i_param_0];
	ld.param.u32 	%r3, [_Z23cudaBuildTreeFromLeavesPiiS_S_S_S_i_param_1];
	ld.param.u64 	%rd2, [_Z23cudaBuildTreeFromLeavesPiiS_S_S_S_i_param_2];
	ld.param.u64 	%rd3, [_Z23cudaBuildTreeFromLeavesPiiS_S_S_S_i_param_3];
	ld.param.u64 	%rd4, [_Z23cudaBuildTreeFromLeavesPiiS_S_S_S_i_param_4];
	ld.param.u64 	%rd5, [_Z23cudaBuildTreeFromLeavesPiiS_S_S_S_i_param_5];
	ld.param.u32 	%r2, [_Z23cudaBuildTreeFromLeavesPiiS_S_S_S_i_param_6];
	mov.u32 	%r4, %ctaid.x;
	mov.u32 	%r5, %ntid.x;
	mov.u32 	%r6, %tid.x;
	mad.lo.s32 	%r1, %r4, %r5, %r6;
	setp.ge.s32 	%p1, %r1, %r3;
	@%p1 bra 	$L__BB2_2;
	{ // callseq 11, 0
	.param .b32 param0;
	st.param.b32 	[param0], %r1;
	.param .b64 param1;
	st.param.b64 	[param1], %rd1;
	.param .b32 param2;
	st.param.b32 	[param2], 0;
	.param .b64 param3;
	st.param.b64 	[param3], %rd2;
	.param .b32 param4;
	st.param.b32 	[param4], %r2;
	.param .b64 param5;
	st.param.b64 	[param5], %rd3;
	.param .b64 param6;
	st.param.b64 	[param6], %rd4;
	.param .b64 param7;
	st.param.b64 	[param7], %rd5;
	call.uni 
	_Z13cudaAddToTreeiPiiS_iS_S_S_, 
	(
	param0, 
	param1, 
	param2, 
	param3, 
	param4, 
	param5, 
	param6, 
	param7
	);
	} // callseq 11
$L__BB2_2:
	ret;

}
	// .globl	_Z22cudaBuildTreeFromQueuePiiS_S_S_S_iii
.visible .entry _Z22cudaBuildTreeFromQueuePiiS_S_S_S_iii(
	.param .u64 .ptr .align 1 _Z22cudaBuildTreeFromQueuePiiS_S_S_S_iii_param_0,
	.param .u32 _Z22cudaBuildTreeFromQueuePiiS_S_S_S_iii_param_1,
	.param .u64 .ptr .align 1 _Z22cudaBuildTreeFromQueuePiiS_S_S_S_iii_param_2,
	.param .u64 .ptr .align 1 _Z22cudaBuildTreeFromQueuePiiS_S_S_S_iii_param_3,
	.param .u64 .ptr .align 1 _Z22cudaBuildTreeFromQueuePiiS_S_S_S_iii_param_4,
	.param .u64 .ptr .align 1 _Z22cudaBuildTreeFromQueuePiiS_S_S_S_iii_param_5,
	.param .u32 _Z22cudaBuildTreeFromQueuePiiS_S_S_S_iii_param_6,
	.param .u32 _Z22cudaBuildTreeFromQueuePiiS_S_S_S_iii_param_7,
	.param .u32 _Z22cudaBuildTreeFromQueuePiiS_S_S_S_iii_param_8
)
{
	.local .align 8 .b8 	__local_depot3[8];
	.reg .b64 	%SP;
	.reg .b64 	%SPL;
	.reg .pred 	%p<2>;
	.reg .b32 	%r<14>;
	.reg .b64 	%rd<13>;

	mov.u64 	%SPL, __local_depot3;
	cvta.local.u64 	%SP, %SPL;
	ld.param.u64 	%rd1, [_Z22cudaBuildTreeFromQueuePiiS_S_S_S_iii_param_0];
	ld.param.u64 	%rd2, [_Z22cudaBuildTreeFromQueuePiiS_S_S_S_iii_param_2];
	ld.param.u64 	%rd3, [_Z22cudaBuildTreeFromQueuePiiS_S_S_S_iii_param_3];
	ld.param.u64 	%rd4, [_Z22cudaBuildTreeFromQueuePiiS_S_S_S_iii_param_4];
	ld.param.u64 	%rd5, [_Z22cudaBuildTreeFromQueuePiiS_S_S_S_iii_param_5];
	ld.param.u32 	%r2, [_Z22cudaBuildTreeFromQueuePiiS_S_S_S_iii_param_6];
	ld.param.u32 	%r3, [_Z22cudaBuildTreeFromQueuePiiS_S_S_S_iii_param_7];
	mov.u32 	%r4, %ctaid.x;
	mov.u32 	%r5, %ntid.x;
	mov.u32 	%r6, %tid.x;
	mad.lo.s32 	%r7, %r4, %r5, %r6;
	add.s32 	%r1, %r7, %r2;
	setp.ge.s32 	%p1, %r1, %r3;
	@%p1 bra 	$L__BB3_2;
	add.u64 	%rd6, %SP, 0;
	add.u64 	%rd7, %SPL, 0;
	cvta.to.global.u64 	%rd8, %rd4;
	st.local.u32 	[%rd7], %r1;
	mov.u64 	%rd9, $str$9;
	cvta.global.u64 	%rd10, %rd9;
	{ // callseq 12, 0
	.param .b64 param0;
	st.param.b64 	[param0], %rd10;
	.param .b64 param1;
	st.param.b64 	[param1], %rd6;
	.param .b32 retval0;
	call.uni (retval0), 
	vprintf, 
	(
	param0, 
	param1
	);
	ld.param.b32 	%r8, [retval0];
	} // callseq 12
	mul.lo.s32 	%r10, %r1, 3;
	mul.wide.s32 	%rd11, %r10, 4;
	add.s64 	%rd12, %rd8, %rd11;
	ld.global.u32 	%r11, [%rd12];
	ld.global.u32 	%r12, [%rd12+4];
	ld.global.u32 	%r13, [%rd12+8];
	{ // callseq 13, 0
	.param .b32 param0;
	st.param.b32 	[param0], %r11;
	.param .b64 param1;
	st.param.b64 	[param1], %rd1;
	.param .b32 param2;
	st.param.b32 	[param2], %r12;
	.param .b64 param3;
	st.param.b64 	[param3], %rd2;
	.param .b32 param4;
	st.param.b32 	[param4], %r13;
	.param .b64 param5;
	st.param.b64 	[param5], %rd3;
	.param .b64 param6;
	st.param.b64 	[param6], %rd4;
	.param .b64 param7;
	st.param.b64 	[param7], %rd5;
	call.uni 
	_Z13cudaAddToTreeiPiiS_iS_S_S_, 
	(
	param0, 
	param1, 
	param2, 
	param3, 
	param4, 
	param5, 
	param6, 
	param7
	);
	} // callseq 13
$L__BB3_2:
	ret;

}
	// .globl	_Z27cudaCombineFromLeavesThreadPiS_iS_S_
.visible .entry _Z27cudaCombineFromLeavesThreadPiS_iS_S_(
	.param .u64 .ptr .align 1 _Z27cudaCombineFromLeavesThreadPiS_iS_S__param_0,
	.param .u64 .ptr .align 1 _Z27cudaCombineFromLeavesThreadPiS_iS_S__param_1,
	.param .u32 _Z27cudaCombineFromLeavesThreadPiS_iS_S__param_2,
	.param .u64 .ptr .align 1 _Z27cudaCombineFromLeavesThreadPiS_iS_S__param_3,
	.param .u64 .ptr .align 1 _Z27cudaCombineFromLeavesThreadPiS_iS_S__param_4
)
{
	.reg .pred 	%p<3>;
	.reg .b32 	%r<13>;
	.reg .b64 	%rd<15>;

	ld.param.u64 	%rd2, [_Z27cudaCombineFromLeavesThreadPiS_iS_S__param_0];
	ld.param.u64 	%rd3, [_Z27cudaCombineFromLeavesThreadPiS_iS_S__param_1];
	ld.param.u32 	%r2, [_Z27cudaCombineFromLeavesThreadPiS_iS_S__param_2];
	ld.param.u64 	%rd4, [_Z27cudaCombineFromLeavesThreadPiS_iS_S__param_3];
	ld.param.u64 	%rd5, [_Z27cudaCombineFromLeavesThreadPiS_iS_S__param_4];
	mov.u32 	%r3, %ctaid.x;
	mov.u32 	%r4, %ntid.x;
	mov.u32 	%r5, %tid.x;
	mad.lo.s32 	%r1, %r3, %r4, %r5;
	setp.ge.s32 	%p1, %r1, %r2;
	@%p1 bra 	$L__BB4_3;
	cvta.to.global.u64 	%rd6, %rd3;
	cvta.to.global.u64 	%rd7, %rd2;
	mul.lo.s32 	%r6, %r1, 3;
	mul.wide.s32 	%rd8, %r6, 4;
	add.s64 	%rd9, %rd6, %rd8;
	ld.global.u32 	%r7, [%rd9+8];
	mul.lo.s32 	%r8, %r7, 11;
	mul.wide.s32 	%rd10, %r8, 4;
	add.s64 	%rd1, %rd7, %rd10;
	ld.global.u32 	%r9, [%rd1+36];
	and.b32  	%r10, %r9, 4;
	setp.eq.s32 	%p2, %r10, 0;
	@%p2 bra 	$L__BB4_3;
	cvta.to.global.u64 	%rd11, %rd5;
	atom.global.add.u32 	%r11, [%rd11], 1;
	ld.global.u32 	%r12, [%rd1+28];
	cvta.to.global.u64 	%rd12, %rd4;
	mul.wide.s32 	%rd13, %r11, 4;
	add.s64 	%rd14, %rd12, %rd13;
	st.global.u32 	[%rd14], %r12;
$L__BB4_3:
	ret;

}
	// .globl	_Z26cudaCombineFromQueueThreadPiiiS_S_
.visible .entry _Z26cudaCombineFromQueueThreadPiiiS_S_(
	.param .u64 .ptr .align 1 _Z26cudaCombineFromQueueThreadPiiiS_S__param_0,
	.param .u32 _Z26cudaCombineFromQueueThreadPiiiS_S__param_1,
	.param .u32 _Z26cudaCombineFromQueueThreadPiiiS_S__param_2,
	.param .u64 .ptr .align 1 _Z26cudaCombineFromQueueThreadPiiiS_S__param_3,
	.param .u64 .ptr .align 1 _Z26cudaCombineFromQueueThreadPiiiS_S__param_4
)
{
	.reg .pred 	%p<12>;
	.reg .b32 	%r<967>;
	.reg .b32 	%f<37>;
	.reg .b64 	%rd<49>;

	ld.param.u32 	%r328, [_Z26cudaCombineFromQueueThreadPiiiS_S__param_1];
	ld.param.u32 	%r329, [_Z26cudaCombineFromQueueThreadPiiiS_S__param_2];
	ld.param.u64 	%rd6, [_Z26cudaCombineFromQueueThreadPiiiS_S__param_3];
	cvta.to.global.u64 	%rd1, %rd6;
	mov.u32 	%r330, %ctaid.x;
	mov.u32 	%r331, %ntid.x;
	mov.u32 	%r332, %tid.x;
	mad.lo.s32 	%r333, %r330, %r331, %r332;
	add.s32 	%r1, %r333, %r328;
	setp.ge.s32 	%p3, %r1, %r329;
	@%p3 bra 	$L__BB5_22;
	mul.wide.s32 	%rd8, %r1, 4;
	add.s64 	%rd9, %rd1, %rd8;
	ld.global.u32 	%r2, [%rd9];
	mov.b32 	%r767, 0;
	mov.pred 	%p10, -1;
	mov.u32 	%r817, %r767;
	mov.u32 	%r818, %r767;
	mov.u32 	%r819, %r767;
	mov.u32 	%r820, %r767;
	mov.u32 	%r821, %r767;
	mov.u32 	%r822, %r767;
	mov.u32 	%r823, %r767;
	mov.u32 	%r824, %r767;
	mov.u32 	%r825, %r767;
	mov.u32 	%r826, %r767;
	mov.u32 	%r827, %r767;
	mov.u32 	%r828, %r767;
	mov.u32 	%r829, %r767;
	mov.u32 	%r830, %r767;
	mov.u32 	%r831, %r767;
	mov.u32 	%r832, %r767;
	mov.u32 	%r833, %r767;
	mov.u32 	%r834, %r767;
	mov.u32 	%r835, %r767;
	mov.u32 	%r836, %r767;
	mov.u32 	%r837, %r767;
	mov.u32 	%r838, %r767;
	mov.u32 	%r839, %r767;
	mov.u32 	%r840, %r767;
	mov.u32 	%r841, %r767;
	mov.u32 	%r842, %r767;
	mov.u32 	%r843, %r767;
	mov.u32 	%r844, %r767;
	mov.u32 	%r845, %r767;
	mov.u32 	%r846, %r767;
	mov.u32 	%r847, %r767;
	mov.u32 	%r848, %r767;
	mov.u32 	%r85, %r767;
	mov.u32 	%r86, %r767;
	mov.u32 	%r87, %r767;
	mov.u32 	%r88, %r767;
	mov.u32 	%r89, %r767;
	mov.u32 	%r90, %r767;
	mov.u32 	%r91, %r767;
	mov.u32 	%r92, %r767;
	mov.u32 	%r93, %r767;
	mov.u32 	%r94, %r767;
	mov.u32 	%r95, %r767;
	mov.u32 	%r96, %r767;
	mov.u32 	%r97, %r767;
	mov.u32 	%r98, %r767;
	mov.u32 	%r99, %r767;
	mov.u32 	%r100, %r767;
$L__BB5_2:
	mov.pred 	%p1, %p10;
	mov.b32 	%r816, 0;
	mov.pred 	%p11, -1;
$L__BB5_3:
	mov.pred 	%p2, %p11;
	add.s32 	%r101, %r816, %r767;
	not.pred 	%p6, %p2;
	@%p6 bra 	$L__BB5_11;
	@%p1 bra 	$L__BB5_6;
	ld.param.u64 	%rd43, [_Z26cudaCombineFromQueueThreadPiiiS_S__param_0];
	mul.lo.s32 	%r428, %r2, 11;
	cvta.to.global.u64 	%rd22, %rd43;
	mul.wide.s32 	%rd23, %r428, 4;
	add.s64 	%rd24, %rd22, %rd23;
	ld.global.u32 	%r865, [%rd24+32];
	add.s32 	%r429, %r865, %r101;
	mul.lo.s32 	%r430, %r429, 11;
	mul.wide.s32 	%rd25, %r430, 4;
	add.s64 	%rd26, %rd22, %rd25;
	ld.global.u32 	%r431, [%rd26];
	shr.u32 	%r432, %r431, 24;
	add.s32 	%r100, %r432, %r100;
	shr.u32 	%r433, %r431, 16;
	and.b32  	%r434, %r433, 255;
	add.s32 	%r99, %r434, %r99;
	shr.u32 	%r435, %r431, 8;
	and.b32  	%r436, %r435, 255;
	add.s32 	%r98, %r436, %r98;
	and.b32  	%r437, %r431, 255;
	add.s32 	%r97, %r437, %r97;
	ld.global.u32 	%r438, [%rd26+4];
	shr.u32 	%r439, %r438, 24;
	add.s32 	%r88, %r439, %r88;
	shr.u32 	%r440, %r438, 16;
	and.b32  	%r441, %r440, 255;
	add.s32 	%r87, %r441, %r87;
	shr.u32 	%r442, %r438, 8;
	and.b32  	%r443, %r442, 255;
	add.s32 	%r86, %r443, %r86;
	and.b32  	%r444, %r438, 255;
	add.s32 	%r85, %r444, %r85;
	bra.uni 	$L__BB5_7;
$L__BB5_6:
	ld.param.u64 	%rd44, [_Z26cudaCombineFromQueueThreadPiiiS_S__param_0];
	mul.lo.s32 	%r445, %r2, 11;
	cvta.to.global.u64 	%rd27, %rd44;
	mul.wide.s32 	%rd28, %r445, 4;
	add.s64 	%rd29, %rd27, %rd28;
	ld.global.u32 	%r865, [%rd29+32];
	add.s32 	%r446, %r865, %r101;
	mul.lo.s32 	%r447, %r446, 11;
	mul.wide.s32 	%rd30, %r447, 4;
	add.s64 	%rd31, %rd27, %rd30;
	ld.global.u32 	%r448, [%rd31];
	shr.u32 	%r449, %r448, 24;
	add.s32 	%r96, %r449, %r96;
	shr.u32 	%r450, %r448, 16;
	and.b32  	%r451, %r450, 255;
	add.s32 	%r95, %r451, %r95;
	shr.u32 	%r452, %r448, 8;
	and.b32  	%r453, %r452, 255;
	add.s32 	%r94, %r453, %r94;
	and.b32  	%r454, %r448, 255;
	add.s32 	%r93, %r454, %r93;
	ld.global.u32 	%r455, [%rd31+4];
	shr.u32 	%r456, %r455, 24;
	add.s32 	%r92, %r456, %r92;
	shr.u32 	%r457, %r455, 16;
	and.b32  	%r458, %r457, 255;
	add.s32 	%r91, %r458, %r91;
	shr.u32 	%r459, %r455, 8;
	and.b32  	%r460, %r459, 255;
	add.s32 	%r90, %r460, %r90;
	and.b32  	%r461, %r455, 255;
	add.s32 	%r89, %r461, %r89;
$L__BB5_7:
	ld.param.u64 	%rd45, [_Z26cudaCombineFromQueueThreadPiiiS_S__param_0];
	add.s32 	%r462, %r865, %r101;
	mul.lo.s32 	%r463, %r462, 11;
	cvta.to.global.u64 	%rd32, %rd45;
	mul.wide.s32 	%rd33, %r463, 4;
	add.s64 	%rd2, %rd32, %rd33;
	ld.global.u32 	%r464, [%rd2+8];
	shr.u32 	%r465, %r464, 24;
	add.s32 	%r137, %r465, %r844;
	shr.u32 	%r466, %r464, 16;
	and.b32  	%r467, %r466, 255;
	add.s32 	%r138, %r467, %r843;
	shr.u32 	%r468, %r464, 8;
	and.b32  	%r469, %r468, 255;
	add.s32 	%r139, %r469, %r842;
	and.b32  	%r470, %r464, 255;
	add.s32 	%r140, %r470, %r841;
	ld.global.u32 	%r471, [%rd2+12];
	shr.u32 	%r472, %r471, 24;
	add.s32 	%r141, %r472, %r840;
	shr.u32 	%r473, %r471, 16;
	and.b32  	%r474, %r473, 255;
	add.s32 	%r142, %r474, %r839;
	shr.u32 	%r475, %r471, 8;
	and.b32  	%r476, %r475, 255;
	add.s32 	%r143, %r476, %r838;
	and.b32  	%r477, %r471, 255;
	add.s32 	%r144, %r477, %r837;
	ld.global.u32 	%r932, [%rd2+16];
	ld.global.u32 	%r933, [%rd2+20];
	@%p1 bra 	$L__BB5_9;
	ld.global.u32 	%r478, [%rd2+44];
	shr.u32 	%r479, %r478, 24;
	add.s32 	%r100, %r479, %r100;
	shr.u32 	%r480, %r478, 16;
	and.b32  	%r481, %r480, 255;
	add.s32 	%r99, %r481, %r99;
	shr.u32 	%r482, %r478, 8;
	and.b32  	%r483, %r482, 255;
	add.s32 	%r98, %r483, %r98;
	and.b32  	%r484, %r478, 255;
	add.s32 	%r97, %r484, %r97;
	ld.global.u32 	%r485, [%rd2+48];
	shr.u32 	%r486, %r485, 24;
	add.s32 	%r88, %r486, %r88;
	shr.u32 	%r487, %r485, 16;
	and.b32  	%r488, %r487, 255;
	add.s32 	%r87, %r488, %r87;
	shr.u32 	%r489, %r485, 8;
	and.b32  	%r490, %r489, 255;
	add.s32 	%r86, %r490, %r86;
	and.b32  	%r491, %r485, 255;
	add.s32 	%r85, %r491, %r85;
	bra.uni 	$L__BB5_10;
$L__BB5_9:
	ld.global.u32 	%r492, [%rd2+44];
	shr.u32 	%r493, %r492, 24;
	add.s32 	%r96, %r493, %r96;
	shr.u32 	%r494, %r492, 16;
	and.b32  	%r495, %r494, 255;
	add.s32 	%r95, %r495, %r95;
	shr.u32 	%r496, %r492, 8;
	and.b32  	%r497, %r496, 255;
	add.s32 	%r94, %r497, %r94;
	and.b32  	%r498, %r492, 255;
	add.s32 	%r93, %r498, %r93;
	ld.global.u32 	%r499, [%rd2+48];
	shr.u32 	%r500, %r499, 24;
	add.s32 	%r92, %r500, %r92;
	shr.u32 	%r501, %r499, 16;
	and.b32  	%r502, %r501, 255;
	add.s32 	%r91, %r502, %r91;
	shr.u32 	%r503, %r499, 8;
	and.b32  	%r504, %r503, 255;
	add.s32 	%r90, %r504, %r90;
	and.b32  	%r505, %r499, 255;
	add.s32 	%r89, %r505, %r89;
$L__BB5_10:
	ld.global.u32 	%r506, [%rd2+52];
	shr.u32 	%r507, %r506, 24;
	add.s32 	%r844, %r507, %r137;
	shr.u32 	%r508, %r506, 16;
	and.b32  	%r509, %r508, 255;
	add.s32 	%r843, %r509, %r138;
	shr.u32 	%r510, %r506, 8;
	and.b32  	%r511, %r510, 255;
	add.s32 	%r842, %r511, %r139;
	and.b32  	%r512, %r506, 255;
	add.s32 	%r841, %r512, %r140;
	ld.global.u32 	%r513, [%rd2+56];
	shr.u32 	%r514, %r513, 24;
	add.s32 	%r840, %r514, %r141;
	shr.u32 	%r515, %r513, 16;
	and.b32  	%r516, %r515, 255;
	add.s32 	%r839, %r516, %r142;
	shr.u32 	%r517, %r513, 8;
	and.b32  	%r518, %r517, 255;
	add.s32 	%r838, %r518, %r143;
	and.b32  	%r519, %r513, 255;
	add.s32 	%r837, %r519, %r144;
	ld.global.u32 	%r931, [%rd2+60];
	ld.global.u32 	%r934, [%rd2+64];
	bra.uni 	$L__BB5_18;
$L__BB5_11:
	@%p1 bra 	$L__BB5_13;
	ld.param.u64 	%rd40, [_Z26cudaCombineFromQueueThreadPiiiS_S__param_0];
	mul.lo.s32 	%r336, %r2, 11;
	cvta.to.global.u64 	%rd10, %rd40;
	mul.wide.s32 	%rd11, %r336, 4;
	add.s64 	%rd12, %rd10, %rd11;
	ld.global.u32 	%r898, [%rd12+32];
	add.s32 	%r337, %r898, %r101;
	mul.lo.s32 	%r338, %r337, 11;
	mul.wide.s32 	%rd13, %r338, 4;
	add.s64 	%rd14, %rd10, %rd13;
	ld.global.u32 	%r339, [%rd14];
	shr.u32 	%r340, %r339, 24;
	add.s32 	%r100, %r340, %r100;
	shr.u32 	%r341, %r339, 16;
	and.b32  	%r342, %r341, 255;
	add.s32 	%r99, %r342, %r99;
	shr.u32 	%r343, %r339, 8;
	and.b32  	%r344, %r343, 255;
	add.s32 	%r98, %r344, %r98;
	and.b32  	%r345, %r339, 255;
	add.s32 	%r97, %r345, %r97;
	ld.global.u32 	%r346, [%rd14+4];
	shr.u32 	%r347, %r346, 24;
	add.s32 	%r88, %r347, %r88;
	shr.u32 	%r348, %r346, 16;
	and.b32  	%r349, %r348, 255;
	add.s32 	%r87, %r349, %r87;
	shr.u32 	%r350, %r346, 8;
	and.b32  	%r351, %r350, 255;
	add.s32 	%r86, %r351, %r86;
	and.b32  	%r352, %r346, 255;
	add.s32 	%r85, %r352, %r85;
	bra.uni 	$L__BB5_14;
$L__BB5_13:
	ld.param.u64 	%rd41, [_Z26cudaCombineFromQueueThreadPiiiS_S__param_0];
	mul.lo.s32 	%r353, %r2, 11;
	cvta.to.global.u64 	%rd15, %rd41;
	mul.wide.s32 	%rd16, %r353, 4;
	add.s64 	%rd17, %rd15, %rd16;
	ld.global.u32 	%r898, [%rd17+32];
	add.s32 	%r354, %r898, %r101;
	mul.lo.s32 	%r355, %r354, 11;
	mul.wide.s32 	%rd18, %r355, 4;
	add.s64 	%rd19, %rd15, %rd18;
	ld.global.u32 	%r356, [%rd19];
	shr.u32 	%r357, %r356, 24;
	add.s32 	%r96, %r357, %r96;
	shr.u32 	%r358, %r356, 16;
	and.b32  	%r359, %r358, 255;
	add.s32 	%r95, %r359, %r95;
	shr.u32 	%r360, %r356, 8;
	and.b32  	%r361, %r360, 255;
	add.s32 	%r94, %r361, %r94;
	and.b32  	%r362, %r356, 255;
	add.s32 	%r93, %r362, %r93;
	ld.global.u32 	%r363, [%rd19+4];
	shr.u32 	%r364, %r363, 24;
	add.s32 	%r92, %r364, %r92;
	shr.u32 	%r365, %r363, 16;
	and.b32  	%r366, %r365, 255;
	add.s32 	%r91, %r366, %r91;
	shr.u32 	%r367, %r363, 8;
	and.b32  	%r368, %r367, 255;
	add.s32 	%r90, %r368, %r90;
	and.b32  	%r369, %r363, 255;
	add.s32 	%r89, %r369, %r89;
$L__BB5_14:
	ld.param.u64 	%rd42, [_Z26cudaCombineFromQueueThreadPiiiS_S__param_0];
	add.s32 	%r370, %r898, %r101;
	mul.lo.s32 	%r371, %r370, 11;
	cvta.to.global.u64 	%rd20, %rd42;
	mul.wide.s32 	%rd21, %r371, 4;
	add.s64 	%rd3, %rd20, %rd21;
	ld.global.u32 	%r372, [%rd3+8];
	shr.u32 	%r373, %r372, 24;
	add.s32 	%r224, %r373, %r848;
	shr.u32 	%r374, %r372, 16;
	and.b32  	%r375, %r374, 255;
	add.s32 	%r225, %r375, %r847;
	shr.u32 	%r376, %r372, 8;
	and.b32  	%r377, %r376, 255;
	add.s32 	%r226, %r377, %r846;
	and.b32  	%r378, %r372, 255;
	add.s32 	%r227, %r378, %r845;
	ld.global.u32 	%r379, [%rd3+12];
	shr.u32 	%r380, %r379, 24;
	add.s32 	%r228, %r380, %r836;
	shr.u32 	%r381, %r379, 16;
	and.b32  	%r382, %r381, 255;
	add.s32 	%r229, %r382, %r835;
	shr.u32 	%r383, %r379, 8;
	and.b32  	%r384, %r383, 255;
	add.s32 	%r230, %r384, %r834;
	and.b32  	%r385, %r379, 255;
	add.s32 	%r231, %r385, %r833;
	ld.global.u32 	%r932, [%rd3+16];
	ld.global.u32 	%r933, [%rd3+20];
	@%p1 bra 	$L__BB5_16;
	ld.global.u32 	%r386, [%rd3+44];
	shr.u32 	%r387, %r386, 24;
	add.s32 	%r100, %r387, %r100;
	shr.u32 	%r388, %r386, 16;
	and.b32  	%r389, %r388, 255;
	add.s32 	%r99, %r389, %r99;
	shr.u32 	%r390, %r386, 8;
	and.b32  	%r391, %r390, 255;
	add.s32 	%r98, %r391, %r98;
	and.b32  	%r392, %r386, 255;
	add.s32 	%r97, %r392, %r97;
	ld.global.u32 	%r393, [%rd3+48];
	shr.u32 	%r394, %r393, 24;
	add.s32 	%r88, %r394, %r88;
	shr.u32 	%r395, %r393, 16;
	and.b32  	%r396, %r395, 255;
	add.s32 	%r87, %r396, %r87;
	shr.u32 	%r397, %r393, 8;
	and.b32  	%r398, %r397, 255;
	add.s32 	%r86, %r398, %r86;
	and.b32  	%r399, %r393, 255;
	add.s32 	%r85, %r399, %r85;
	bra.uni 	$L__BB5_17;
$L__BB5_16:
	ld.global.u32 	%r400, [%rd3+44];
	shr.u32 	%r401, %r400, 24;
	add.s32 	%r96, %r401, %r96;
	shr.u32 	%r402, %r400, 16;
	and.b32  	%r403, %r402, 255;
	add.s32 	%r95, %r403, %r95;
	shr.u32 	%r404, %r400, 8;
	and.b32  	%r405, %r404, 255;
	add.s32 	%r94, %r405, %r94;
	and.b32  	%r406, %r400, 255;
	add.s32 	%r93, %r406, %r93;
	ld.global.u32 	%r407, [%rd3+48];
	shr.u32 	%r408, %r407, 24;
	add.s32 	%r92, %r408, %r92;
	shr.u32 	%r409, %r407, 16;
	and.b32  	%r410, %r409, 255;
	add.s32 	%r91, %r410, %r91;
	shr.u32 	%r411, %r407, 8;
	and.b32  	%r412, %r411, 255;
	add.s32 	%r90, %r412, %r90;
	and.b32  	%r413, %r407, 255;
	add.s32 	%r89, %r413, %r89;
$L__BB5_17:
	ld.global.u32 	%r414, [%rd3+52];
	shr.u32 	%r415, %r414, 24;
	add.s32 	%r848, %r415, %r224;
	shr.u32 	%r416, %r414, 16;
	and.b32  	%r417, %r416, 255;
	add.s32 	%r847, %r417, %r225;
	shr.u32 	%r418, %r414, 8;
	and.b32  	%r419, %r418, 255;
	add.s32 	%r846, %r419, %r226;
	and.b32  	%r420, %r414, 255;
	add.s32 	%r845, %r420, %r227;
	ld.global.u32 	%r421, [%rd3+56];
	shr.u32 	%r422, %r421, 24;
	add.s32 	%r836, %r422, %r228;
	shr.u32 	%r423, %r421, 16;
	and.b32  	%r424, %r423, 255;
	add.s32 	%r835, %r424, %r229;
	shr.u32 	%r425, %r421, 8;
	and.b32  	%r426, %r425, 255;
	add.s32 	%r834, %r426, %r230;
	and.b32  	%r427, %r421, 255;
	add.s32 	%r833, %r427, %r231;
	ld.global.u32 	%r931, [%rd3+60];
	ld.global.u32 	%r934, [%rd3+64];
$L__BB5_18:
	and.b32  	%r521, %r934, 255;
	add.s32 	%r817, %r521, %r817;
	shr.u32 	%r522, %r934, 8;
	and.b32  	%r523, %r522, 255;
	add.s32 	%r818, %r523, %r818;
	shr.u32 	%r524, %r934, 16;
	and.b32  	%r525, %r524, 255;
	add.s32 	%r819, %r525, %r819;
	shr.u32 	%r526, %r934, 24;
	add.s32 	%r820, %r526, %r820;
	and.b32  	%r527, %r933, 255;
	add.s32 	%r821, %r527, %r821;
	shr.u32 	%r528, %r933, 8;
	and.b32  	%r529, %r528, 255;
	add.s32 	%r822, %r529, %r822;
	shr.u32 	%r530, %r933, 16;
	and.b32  	%r531, %r530, 255;
	add.s32 	%r823, %r531, %r823;
	shr.u32 	%r532, %r933, 24;
	add.s32 	%r824, %r532, %r824;
	and.b32  	%r533, %r932, 255;
	add.s32 	%r825, %r533, %r825;
	shr.u32 	%r534, %r932, 8;
	and.b32  	%r535, %r534, 255;
	add.s32 	%r826, %r535, %r826;
	shr.u32 	%r536, %r932, 16;
	and.b32  	%r537, %r536, 255;
	add.s32 	%r827, %r537, %r827;
	shr.u32 	%r538, %r932, 24;
	add.s32 	%r828, %r538, %r828;
	and.b32  	%r539, %r931, 255;
	add.s32 	%r829, %r539, %r829;
	shr.u32 	%r540, %r931, 8;
	and.b32  	%r541, %r540, 255;
	add.s32 	%r830, %r541, %r830;
	shr.u32 	%r542, %r931, 16;
	and.b32  	%r543, %r542, 255;
	add.s32 	%r831, %r543, %r831;
	shr.u32 	%r544, %r931, 24;
	add.s32 	%r832, %r544, %r832;
	mov.b32 	%r816, 2;
	mov.pred 	%p11, 0;
	@%p2 bra 	$L__BB5_3;
	mov.b32 	%r767, 4;
	mov.pred 	%p10, 0;
	@%p1 bra 	$L__BB5_2;
	ld.param.u64 	%rd46, [_Z26cudaCombineFromQueueThreadPiiiS_S__param_0];
	sub.s32 	%r546, 255, %r97;
	mul.lo.s32 	%r547, %r97, %r100;
	mad.lo.s32 	%r548, %r96, %r546, %r547;
	shr.s32 	%r549, %r548, 31;
	shr.u32 	%r550, %r549, 30;
	add.s32 	%r551, %r548, %r550;
	shr.s32 	%r552, %r551, 2;
	cvt.rn.f32.s32 	%f1, %r552;
	div.rn.f32 	%f2, %f1, 0f437F0000;
	cvt.rzi.s32.f32 	%r553, %f2;
	mul.lo.s32 	%r554, %r97, %r99;
	mad.lo.s32 	%r555, %r95, %r546, %r554;
	shr.s32 	%r556, %r555, 31;
	shr.u32 	%r557, %r556, 30;
	add.s32 	%r558, %r555, %r557;
	shr.s32 	%r559, %r558, 2;
	cvt.rn.f32.s32 	%f3, %r559;
	div.rn.f32 	%f4, %f3, 0f437F0000;
	cvt.rzi.s32.f32 	%r560, %f4;
	mul.lo.s32 	%r561, %r97, %r98;
	mad.lo.s32 	%r562, %r94, %r546, %r561;
	shr.s32 	%r563, %r562, 31;
	shr.u32 	%r564, %r563, 30;
	add.s32 	%r565, %r562, %r564;
	shr.s32 	%r566, %r565, 2;
	cvt.rn.f32.s32 	%f5, %r566;
	div.rn.f32 	%f6, %f5, 0f437F0000;
	cvt.rzi.s32.f32 	%r567, %f6;
	mad.lo.s32 	%r568, %r93, %r546, %r547;
	shr.s32 	%r569, %r568, 31;
	shr.u32 	%r570, %r569, 30;
	add.s32 	%r571, %r568, %r570;
	shr.u32 	%r572, %r571, 2;
	and.b32  	%r573, %r572, 255;
	shl.b32 	%r574, %r553, 24;
	shl.b32 	%r575, %r560, 16;
	and.b32  	%r576, %r575, 16711680;
	shl.b32 	%r577, %r567, 8;
	and.b32  	%r578, %r577, 65280;
	or.b32  	%r579, %r574, %r573;
	or.b32  	%r580, %r579, %r576;
	or.b32  	%r581, %r580, %r578;
	cvta.to.global.u64 	%rd34, %rd46;
	mul.lo.s32 	%r582, %r2, 11;
	mul.wide.s32 	%rd35, %r582, 4;
	add.s64 	%rd4, %rd34, %rd35;
	st.global.u32 	[%rd4], %r581;
	sub.s32 	%r583, 255, %r89;
	mul.lo.s32 	%r584, %r89, %r92;
	mad.lo.s32 	%r585, %r88, %r583, %r584;
	shr.s32 	%r586, %r585, 31;
	shr.u32 	%r587, %r586, 30;
	add.s32 	%r588, %r585, %r587;
	shr.s32 	%r589, %r588, 2;
	cvt.rn.f32.s32 	%f7, %r589;
	div.rn.f32 	%f8, %f7, 0f437F0000;
	cvt.rzi.s32.f32 	%r590, %f8;
	mul.lo.s32 	%r591, %r89, %r91;
	mad.lo.s32 	%r592, %r87, %r583, %r591;
	shr.s32 	%r593, %r592, 31;
	shr.u32 	%r594, %r593, 30;
	add.s32 	%r595, %r592, %r594;
	shr.s32 	%r596, %r595, 2;
	cvt.rn.f32.s32 	%f9, %r596;
	div.rn.f32 	%f10, %f9, 0f437F0000;
	cvt.rzi.s32.f32 	%r597, %f10;
	mul.lo.s32 	%r598, %r89, %r90;
	mad.lo.s32 	%r599, %r86, %r583, %r598;
	shr.s32 	%r600, %r599, 31;
	shr.u32 	%r601, %r600, 30;
	add.s32 	%r602, %r599, %r601;
	shr.s32 	%r603, %r602, 2;
	cvt.rn.f32.s32 	%f11, %r603;
	div.rn.f32 	%f12, %f11, 0f437F0000;
	cvt.rzi.s32.f32 	%r604, %f12;
	mad.lo.s32 	%r605, %r85, %r583, %r584;
	shr.s32 	%r606, %r605, 31;
	shr.u32 	%r607, %r606, 30;
	add.s32 	%r608, %r605, %r607;
	shr.u32 	%r609, %r608, 2;
	and.b32  	%r610, %r609, 255;
	shl.b32 	%r611, %r590, 24;
	shl.b32 	%r612, %r597, 16;
	and.b32  	%r613, %r612, 16711680;
	shl.b32 	%r614, %r604, 8;
	and.b32  	%r615, %r614, 65280;
	or.b32  	%r616, %r611, %r610;
	or.b32  	%r617, %r616, %r613;
	or.b32  	%r618, %r617, %r615;
	st.global.u32 	[%rd4+4], %r618;
	sub.s32 	%r619, 255, %r845;
	mul.lo.s32 	%r620, %r845, %r848;
	mad.lo.s32 	%r621, %r844, %r619, %r620;
	shr.s32 	%r622, %r621, 31;
	shr.u32 	%r623, %r622, 30;
	add.s32 	%r624, %r621, %r623;
	shr.s32 	%r625, %r624, 2;
	cvt.rn.f32.s32 	%f13, %r625;
	div.rn.f32 	%f14, %f13, 0f437F0000;
	cvt.rzi.s32.f32 	%r626, %f14;
	mul.lo.s32 	%r627, %r845, %r847;
	mad.lo.s32 	%r628, %r843, %r619, %r627;
	shr.s32 	%r629, %r628, 31;
	shr.u32 	%r630, %r629, 30;
	add.s32 	%r631, %r628, %r630;
	shr.s32 	%r632, %r631, 2;
	cvt.rn.f32.s32 	%f15, %r632;
	div.rn.f32 	%f16, %f15, 0f437F0000;
	cvt.rzi.s32.f32 	%r633, %f16;
	mul.lo.s32 	%r634, %r845, %r846;
	mad.lo.s32 	%r635, %r842, %r619, %r634;
	shr.s32 	%r636, %r635, 31;
	shr.u32 	%r637, %r636, 30;
	add.s32 	%r638, %r635, %r637;
	shr.s32 	%r639, %r638, 2;
	cvt.rn.f32.s32 	%f17, %r639;
	div.rn.f32 	%f18, %f17, 0f437F0000;
	cvt.rzi.s32.f32 	%r640, %f18;
	mad.lo.s32 	%r641, %r841, %r619, %r620;
	shr.s32 	%r642, %r641, 31;
	shr.u32 	%r643, %r642, 30;
	add.s32 	%r644, %r641, %r643;
	shr.u32 	%r645, %r644, 2;
	and.b32  	%r646, %r645, 255;
	shl.b32 	%r647, %r626, 24;
	shl.b32 	%r648, %r633, 16;
	and.b32  	%r649, %r648, 16711680;
	shl.b32 	%r650, %r640, 8;
	and.b32  	%r651, %r650, 65280;
	or.b32  	%r652, %r647, %r646;
	or.b32  	%r653, %r652, %r649;
	or.b32  	%r654, %r653, %r651;
	st.global.u32 	[%rd4+8], %r654;
	sub.s32 	%r655, 255, %r837;
	mul.lo.s32 	%r656, %r837, %r840;
	mad.lo.s32 	%r657, %r836, %r655, %r656;
	shr.s32 	%r658, %r657, 31;
	shr.u32 	%r659, %r658, 30;
	add.s32 	%r660, %r657, %r659;
	shr.s32 	%r661, %r660, 2;
	cvt.rn.f32.s32 	%f19, %r661;
	div.rn.f32 	%f20, %f19, 0f437F0000;
	cvt.rzi.s32.f32 	%r662, %f20;
	mul.lo.s32 	%r663, %r837, %r839;
	mad.lo.s32 	%r664, %r835, %r655, %r663;
	shr.s32 	%r665, %r664, 31;
	shr.u32 	%r666, %r665, 30;
	add.s32 	%r667, %r664, %r666;
	shr.s32 	%r668, %r667, 2;
	cvt.rn.f32.s32 	%f21, %r668;
	div.rn.f32 	%f22, %f21, 0f437F0000;
	cvt.rzi.s32.f32 	%r669, %f22;
	mul.lo.s32 	%r670, %r837, %r838;
	mad.lo.s32 	%r671, %r834, %r655, %r670;
	shr.s32 	%r672, %r671, 31;
	shr.u32 	%r673, %r672, 30;
	add.s32 	%r674, %r671, %r673;
	shr.s32 	%r675, %r674, 2;
	cvt.rn.f32.s32 	%f23, %r675;
	div.rn.f32 	%f24, %f23, 0f437F0000;
	cvt.rzi.s32.f32 	%r676, %f24;
	mad.lo.s32 	%r677, %r833, %r655, %r656;
	shr.s32 	%r678, %r677, 31;
	shr.u32 	%r679, %r678, 30;
	add.s32 	%r680, %r677, %r679;
	shr.u32 	%r681, %r680, 2;
	and.b32  	%r682, %r681, 255;
	shl.b32 	%r683, %r662, 24;
	shl.b32 	%r684, %r669, 16;
	and.b32  	%r685, %r684, 16711680;
	shl.b32 	%r686, %r676, 8;
	and.b32  	%r687, %r686, 65280;
	or.b32  	%r688, %r683, %r682;
	or.b32  	%r689, %r688, %r685;
	or.b32  	%r690, %r689, %r687;
	st.global.u32 	[%rd4+12], %r690;
	sub.s32 	%r691, 255, %r829;
	mul.lo.s32 	%r692, %r829, %r832;
	mad.lo.s32 	%r693, %r828, %r691, %r692;
	shr.s32 	%r694, %r693, 31;
	shr.u32 	%r695, %r694, 30;
	add.s32 	%r696, %r693, %r695;
	shr.s32 	%r697, %r696, 2;
	cvt.rn.f32.s32 	%f25, %r697;
	div.rn.f32 	%f26, %f25, 0f437F0000;
	cvt.rzi.s32.f32 	%r698, %f26;
	mul.lo.s32 	%r699, %r829, %r831;
	mad.lo.s32 	%r700, %r827, %r691, %r699;
	shr.s32 	%r701, %r700, 31;
	shr.u32 	%r702, %r701, 30;
	add.s32 	%r703, %r700, %r702;
	shr.s32 	%r704, %r703, 2;
	cvt.rn.f32.s32 	%f27, %r704;
	div.rn.f32 	%f28, %f27, 0f437F0000;
	cvt.rzi.s32.f32 	%r705, %f28;
	mul.lo.s32 	%r706, %r829, %r830;
	mad.lo.s32 	%r707, %r826, %r691, %r706;
	shr.s32 	%r708, %r707, 31;
	shr.u32 	%r709, %r708, 30;
	add.s32 	%r710, %r707, %r709;
	shr.s32 	%r711, %r710, 2;
	cvt.rn.f32.s32 	%f29, %r711;
	div.rn.f32 	%f30, %f29, 0f437F0000;
	cvt.rzi.s32.f32 	%r712, %f30;
	mad.lo.s32 	%r713, %r825, %r691, %r692;
	shr.s32 	%r714, %r713, 31;
	shr.u32 	%r715, %r714, 30;
	add.s32 	%r716, %r713, %r715;
	shr.u32 	%r717, %r716, 2;
	and.b32  	%r718, %r717, 255;
	shl.b32 	%r719, %r698, 24;
	shl.b32 	%r720, %r705, 16;
	and.b32  	%r721, %r720, 16711680;
	shl.b32 	%r722, %r712, 8;
	and.b32  	%r723, %r722, 65280;
	or.b32  	%r724, %r719, %r718;
	or.b32  	%r725, %r724, %r721;
	or.b32  	%r726, %r725, %r723;
	st.global.u32 	[%rd4+16], %r726;
	sub.s32 	%r727, 255, %r821;
	mul.lo.s32 	%r728, %r821, %r824;
	mad.lo.s32 	%r729, %r820, %r727, %r728;
	shr.s32 	%r730, %r729, 31;
	shr.u32 	%r731, %r730, 30;
	add.s32 	%r732, %r729, %r731;
	shr.s32 	%r733, %r732, 2;
	cvt.rn.f32.s32 	%f31, %r733;
	div.rn.f32 	%f32, %f31, 0f437F0000;
	cvt.rzi.s32.f32 	%r734, %f32;
	mul.lo.s32 	%r735, %r821, %r823;
	mad.lo.s32 	%r736, %r819, %r727, %r735;
	shr.s32 	%r737, %r736, 31;
	shr.u32 	%r738, %r737, 30;
	add.s32 	%r739, %r736, %r738;
	shr.s32 	%r740, %r739, 2;
	cvt.rn.f32.s32 	%f33, %r740;
	div.rn.f32 	%f34, %f33, 0f437F0000;
	cvt.rzi.s32.f32 	%r741, %f34;
	mul.lo.s32 	%r742, %r821, %r822;
	mad.lo.s32 	%r743, %r818, %r727, %r742;
	shr.s32 	%r744, %r743, 31;
	shr.u32 	%r745, %r744, 30;
	add.s32 	%r746, %r743, %r745;
	shr.s32 	%r747, %r746, 2;
	cvt.rn.f32.s32 	%f35, %r747;
	div.rn.f32 	%f36, %f35, 0f437F0000;
	cvt.rzi.s32.f32 	%r748, %f36;
	mad.lo.s32 	%r749, %r817, %r727, %r728;
	shr.s32 	%r750, %r749, 31;
	shr.u32 	%r751, %r750, 30;
	add.s32 	%r752, %r749, %r751;
	shr.u32 	%r753, %r752, 2;
	and.b32  	%r754, %r753, 255;
	shl.b32 	%r755, %r734, 24;
	shl.b32 	%r756, %r741, 16;
	and.b32  	%r757, %r756, 16711680;
	shl.b32 	%r758, %r748, 8;
	and.b32  	%r759, %r758, 65280;
	or.b32  	%r760, %r755, %r754;
	or.b32  	%r761, %r760, %r757;
	or.b32  	%r762, %r761, %r759;
	st.global.u32 	[%rd4+20], %r762;
	ld.global.u32 	%r763, [%rd4+36];
	and.b32  	%r764, %r763, 4;
	setp.eq.s32 	%p9, %r764, 0;
	@%p9 bra 	$L__BB5_22;
	ld.param.u64 	%rd48, [_Z26cudaCombineFromQueueThreadPiiiS_S__param_4];
	ld.param.u64 	%rd47, [_Z26cudaCombineFromQueueThreadPiiiS_S__param_3];
	cvta.to.global.u64 	%rd36, %rd48;
	atom.global.add.u32 	%r765, [%rd36], 1;
	ld.global.u32 	%r766, [%rd4+28];
	cvta.to.global.u64 	%rd37, %rd47;
	mul.wide.s32 	%rd38, %r765, 4;
	add.s64 	%rd39, %rd37, %rd38;
	st.global.u32 	[%rd39], %r766;
$L__BB5_22:
	ret;

}


// ===== COMPILED SASS (sm_100) =====

	.target	sm_100

	.elftype	@"ET_EXEC"


//--------------------- .note.nv.tkinfo           --------------------------
	.section	.note.nv.tkinfo,"",@"SHT_NOTE"
	.sectionflags	@"SHF_NOTE_NV_TKINFO"
	.tkinfo
        /*0018*/ 	.word	0x00000002
        /*0030*/ 	.string	""
        /*0030*/ 	.string	"ptxas"
        /*0030*/ 	.string	"Cuda compilation tools, release 13.0, V13.0.88"
        /*0030*/ 	.string	"Build cuda_13.0.r13.0/compiler.36424714_0"
        /*0030*/ 	.string	"-arch sm_100 -m 64 "



//--------------------- .note.nv.cuinfo           --------------------------
	.section	.note.nv.cuinfo,"",@"SHT_NOTE"
	.sectionflags	@"SHF_NOTE_NV_CUINFO"
        /*0018*/ 	.short	0x0002
        /*001a*/ 	.short	0x0064
        /*001c*/ 	.short	0x0082
	.zero		2


//--------------------- .nv.info                  --------------------------
	.section	.nv.info,"",@"SHT_CUDA_INFO"
	.align	4


	//----- nvinfo : EIATTR_REGCOUNT
	.align		4
        /*0000*/ 	.byte	0x04, 0x2f
        /*0002*/ 	.short	(.L_11 - .L_10)
	.align		4
.L_10:
        /*0004*/ 	.word	index@(_Z21cudaFindLeavesThreadsPiS_S_S_i)
        /*0008*/ 	.word	0x0000001b


	//----- nvinfo : EIATTR_FRAME_SIZE
	.align		4
.L_11:
        /*000c*/ 	.byte	0x04, 0x11
        /*000e*/ 	.short	(.L_13 - .L_12)
	.align		4
.L_12:
        /*0010*/ 	.word	index@(_Z21cudaFindLeavesThreadsPiS_S_S_i)
        /*0014*/ 	.word	0x00000010


	//----- nvinfo : EIATTR_REGCOUNT
	.align		4
.L_13:
        /*0018*/ 	.byte	0x04, 0x2f
        /*001a*/ 	.short	(.L_15 - .L_14)
	.align		4
.L_14:
        /*001c*/ 	.word	index@(_Z23cudaBuildTreeFromLeavesPiiS_S_S_S_i)
        /*0020*/ 	.word	0x0000002c


	//----- nvinfo : EIATTR_FRAME_SIZE
	.align		4
.L_15:
        /*0024*/ 	.byte	0x04, 0x11
        /*0026*/ 	.short	(.L_17 - .L_16)
	.align		4
.L_16:
        /*0028*/ 	.word	index@($_Z23cudaBuildTreeFromLeavesPiiS_S_S_S_i$_Z13cudaAddToTreeiPiiS_iS_S_S_)
        /*002c*/ 	.word	0x00000008


	//----- nvinfo : EIATTR_FRAME_SIZE
	.align		4
.L_17:
        /*0030*/ 	.byte	0x04, 0x11
        /*0032*/ 	.short	(.L_19 - .L_18)
	.align		4
.L_18:
        /*0034*/ 	.word	index@(_Z23cudaBuildTreeFromLeavesPiiS_S_S_S_i)
        /*0038*/ 	.word	0x00000008


	//----- nvinfo : EIATTR_REGCOUNT
	.align		4
.L_19:
        /*003c*/ 	.byte	0x04, 0x2f
        /*003e*/ 	.short	(.L_21 - .L_20)
	.align		4
.L_20:
        /*0040*/ 	.word	index@(_Z22cudaBuildTreeFromQueuePiiS_S_S_S_iii)
        /*0044*/ 	.word	0x0000002c


	//----- nvinfo : EIATTR_FRAME_SIZE
	.align		4
.L_21:
        /*0048*/ 	.byte	0x04, 0x11
        /*004a*/ 	.short	(.L_23 - .L_22)
	.align		4
.L_22:
        /*004c*/ 	.word	index@($_Z22cudaBuildTreeFromQueuePiiS_S_S_S_iii$_Z13cudaAddToTreeiPiiS_iS_S_S_)
        /*0050*/ 	.word	0x00000010


	//----- nvinfo : EIATTR_FRAME_SIZE
	.align		4
.L_23:
        /*0054*/ 	.byte	0x04, 0x11
        /*0056*/ 	.short	(.L_25 - .L_24)
	.align		4
.L_24:
        /*0058*/ 	.word	index@(_Z22cudaBuildTreeFromQueuePiiS_S_S_S_iii)
        /*005c*/ 	.word	0x00000010


	//----- nvinfo : EIATTR_REGCOUNT
	.align		4
.L_25:
        /*0060*/ 	.byte	0x04, 0x2f
        /*0062*/ 	.short	(.L_27 - .L_26)
	.align		4
.L_26:
        /*0064*/ 	.word	index@(_Z27cudaCombineFromLeavesThreadPiS_iS_S_)
        /*0068*/ 	.word	0x0000000e


	//----- nvinfo : EIATTR_FRAME_SIZE
	.align		4
.L_27:
        /*006c*/ 	.byte	0x04, 0x11
        /*006e*/ 	.short	(.L_29 - .L_28)
	.align		4
.L_28:
        /*0070*/ 	.word	index@(_Z27cudaCombineFromLeavesThreadPiS_iS_S_)
        /*0074*/ 	.word	0x00000000


	//----- nvinfo : EIATTR_REGCOUNT
	.align		4
.L_29:
        /*0078*/ 	.byte	0x04, 0x2f
        /*007a*/ 	.short	(.L_31 - .L_30)
	.align		4
.L_30:
        /*007c*/ 	.word	index@(_Z26cudaCombineFromQueueThreadPiiiS_S_)
        /*0080*/ 	.word	0x00000040


	//----- nvinfo : EIATTR_FRAME_SIZE
	.align		4
.L_31:
        /*0084*/ 	.byte	0x04, 0x11
        /*0086*/ 	.short	(.L_33 - .L_32)
	.align		4
.L_32:
        /*0088*/ 	.word	index@($__internal_0_$__cuda_sm3x_div_rn_noftz_f32_slowpath)
        /*008c*/ 	.word	0x00000000


	//----- nvinfo : EIATTR_FRAME_SIZE
	.align		4
.L_33:
        /*0090*/ 	.byte	0x04, 0x11
        /*0092*/ 	.short	(.L_35 - .L_34)
	.align		4
.L_34:
        /*0094*/ 	.word	index@(_Z26cudaCombineFromQueueThreadPiiiS_S_)
        /*0098*/ 	.word	0x00000000


	//----- nvinfo : EIATTR_MIN_STACK_SIZE
	.align		4
.L_35:
        /*009c*/ 	.byte	0x04, 0x12
        /*009e*/ 	.short	(.L_37 - .L_36)
	.align		4
.L_36:
        /*00a0*/ 	.word	index@(_Z26cudaCombineFromQueueThreadPiiiS_S_)
        /*00a4*/ 	.word	0x00000000


	//----- nvinfo : EIATTR_MIN_STACK_SIZE
	.align		4
.L_37:
        /*00a8*/ 	.byte	0x04, 0x12
        /*00aa*/ 	.short	(.L_39 - .L_38)
	.align		4
.L_38:
        /*00ac*/ 	.word	index@(_Z27cudaCombineFromLeavesThreadPiS_iS_S_)
        /*00b0*/ 	.word	0x00000000


	//----- nvinfo : EIATTR_MIN_STACK_SIZE
	.align		4
.L_39:
        /*00b4*/ 	.byte	0x04, 0x12
        /*00b6*/ 	.short	(.L_41 - .L_40)
	.align		4
.L_40:
        /*00b8*/ 	.word	index@(_Z22cudaBuildTreeFromQueuePiiS_S_S_S_iii)
        /*00bc*/ 	.word	0x00000010


	//----- nvinfo : EIATTR_MIN_STACK_SIZE
	.align		4
.L_41:
        /*00c0*/ 	.byte	0x04, 0x12
        /*00c2*/ 	.short	(.L_43 - .L_42)
	.align		4
.L_42:
        /*00c4*/ 	.word	index@(_Z23cudaBuildTreeFromLeavesPiiS_S_S_S_i)
        /*00c8*/ 	.word	0x00000008


	//----- nvinfo : EIATTR_MIN_STACK_SIZE
	.align		4
.L_43:
        /*00cc*/ 	.byte	0x04, 0x12
        /*00ce*/ 	.short	(.L_45 - .L_44)
	.align		4
.L_44:
        /*00d0*/ 	.word	index@(_Z21cudaFindLeavesThreadsPiS_S_S_i)
        /*00d4*/ 	.word	0x00000010
.L_45:


//--------------------- .nv.compat                --------------------------
	.section	.nv.compat,"",@"SHT_CUDA_COMPAT_INFO"
	.align	4
        /*0000*/ 	.byte	0x02, 0x09, 0x00, 0x00, 0x02, 0x02, 0x01, 0x00, 0x02, 0x05, 0x05, 0x00, 0x03, 0x07, 0x01, 0x01
        /*0010*/ 	.byte	0x02, 0x03, 0x00, 0x00, 0x02, 0x06, 0x01, 0x00, 0x04, 0x0b, 0x08, 0x00, 0x01, 0x00, 0x00, 0x00
        /*0020*/ 	.byte	0x00, 0x00, 0x00, 0x00


//--------------------- .nv.info._Z26cudaCombineFromQueueThreadPiiiS_S_ --------------------------
	.section	.nv.info._Z26cudaCombineFromQueueThreadPiiiS_S_,"",@"SHT_CUDA_INFO"
	.sectionflags	@""
	.align	4


	//----- nvinfo : EIATTR_CUDA_API_VERSION
	.align		4
        /*0000*/ 	.byte	0x04, 0x37
        /*0002*/ 	.short	(.L_47 - .L_46)
.L_46:
        /*0004*/ 	.word	0x00000082


	//----- nvinfo : EIATTR_KPARAM_INFO
	.align		4
.L_47:
        /*0008*/ 	.byte	0x04, 0x17
        /*000a*/ 	.short	(.L_49 - .L_48)
.L_48:
        /*000c*/ 	.word	0x00000000
        /*0010*/ 	.short	0x0004
        /*0012*/ 	.short	0x0018
        /*0014*/ 	.byte	0x00, 0xf5, 0x21, 0x00


	//----- nvinfo : EIATTR_KPARAM_INFO
	.align		4
.L_49:
        /*0018*/ 	.byte	0x04, 0x17
        /*001a*/ 	.short	(.L_51 - .L_50)
.L_50:
        /*001c*/ 	.word	0x00000000
        /*0020*/ 	.short	0x0003
        /*0022*/ 	.short	0x0010
        /*0024*/ 	.byte	0x00, 0xf5, 0x21, 0x00


	//----- nvinfo : EIATTR_KPARAM_INFO
	.align		4
.L_51:
        /*0028*/ 	.byte	0x04, 0x17
        /*002a*/ 	.short	(.L_53 - .L_52)
.L_52:
        /*002c*/ 	.word	0x00000000
        /*0030*/ 	.short	0x0002
        /*0032*/ 	.short	0x000c
        /*0034*/ 	.byte	0x00, 0xf0, 0x11, 0x00


	//----- nvinfo : EIATTR_KPARAM_INFO
	.align		4
.L_53:
        /*0038*/ 	.byte	0x04, 0x17
        /*003a*/ 	.short	(.L_55 - .L_54)
.L_54:
        /*003c*/ 	.word	0x00000000
        /*0040*/ 	.short	0x0001
        /*0042*/ 	.short	0x0008
        /*0044*/ 	.byte	0x00, 0xf0, 0x11, 0x00


	//----- nvinfo : EIATTR_KPARAM_INFO
	.align		4
.L_55:
        /*0048*/ 	.byte	0x04, 0x17
        /*004a*/ 	.short	(.L_57 - .L_56)
.L_56:
        /*004c*/ 	.word	0x00000000
        /*0050*/ 	.short	0x0000
        /*0052*/ 	.short	0x0000
        /*0054*/ 	.byte	0x00, 0xf5, 0x21, 0x00


	//----- nvinfo : EIATTR_SPARSE_MMA_MASK
	.align		4
.L_57:
        /*0058*/ 	.byte	0x03, 0x50
        /*005a*/ 	.short	0x0000


	//----- nvinfo : EIATTR_MAXREG_COUNT
	.align		4
        /*005c*/ 	.byte	0x03, 0x1b
        /*005e*/ 	.short	0x00ff


	//----- nvinfo : EIATTR_MERCURY_ISA_VERSION
	.align		4
        /*0060*/ 	.byte	0x03, 0x5f
        /*0062*/ 	.short	0x0101


	//----- nvinfo : EIATTR_INT_WARP_WIDE_INSTR_OFFSETS
	.align		4
        /*0064*/ 	.byte	0x04, 0x31
        /*0066*/ 	.short	(.L_59 - .L_58)


	//   ....[0]....
.L_58:
        /*0068*/ 	.word	0x00003430


	//   ....[1]....
        /*006c*/ 	.word	0x000034e0


	//----- nvinfo : EIATTR_VRC_CTA_INIT_COUNT
	.align		4
.L_59:
        /*0070*/ 	.byte	0x02, 0x4a
	.zero		1
	.zero		1


	//----- nvinfo : EIATTR_EXIT_INSTR_OFFSETS
	.align		4
        /*0074*/ 	.byte	0x04, 0x1c
        /*0076*/ 	.short	(.L_61 - .L_60)


	//   ....[0]....
.L_60:
        /*0078*/ 	.word	0x00000080


	//   ....[1]....
        /*007c*/ 	.word	0x00003410


	//   ....[2]....
        /*0080*/ 	.word	0x00003520


	//----- nvinfo : EIATTR_CRS_STACK_SIZE
	.align		4
.L_61:
        /*0084*/ 	.byte	0x04, 0x1e
        /*0086*/ 	.short	(.L_63 - .L_62)
.L_62:
        /*0088*/ 	.word	0x00000000


	//----- nvinfo : EIATTR_CBANK_PARAM_SIZE
	.align		4
.L_63:
        /*008c*/ 	.byte	0x03, 0x19
        /*008e*/ 	.short	0x0020


	//----- nvinfo : EIATTR_PARAM_CBANK
	.align		4
        /*0090*/ 	.byte	0x04, 0x0a
        /*0092*/ 	.short	(.L_65 - .L_64)
	.align		4
.L_64:
        /*0094*/ 	.word	index@(.nv.constant0._Z26cudaCombineFromQueueThreadPiiiS_S_)
        /*0098*/ 	.short	0x0380
        /*009a*/ 	.short	0x0020


	//----- nvinfo : EIATTR_SW_WAR
	.align		4
.L_65:
        /*009c*/ 	.byte	0x04, 0x36
        /*009e*/ 	.short	(.L_67 - .L_66)
.L_66:
        /*00a0*/ 	.word	0x00000008
.L_67:


//--------------------- .nv.info._Z27cudaCombineFromLeavesThreadPiS_iS_S_ --------------------------
	.section	.nv.info._Z27cudaCombineFromLeavesThreadPiS_iS_S_,"",@"SHT_CUDA_INFO"
	.sectionflags	@""
	.align	4


	//----- nvinfo : EIATTR_CUDA_API_VERSION
	.align		4
        /*0000*/ 	.byte	0x04, 0x37
        /*0002*/ 	.short	(.L_69 - .L_68)
.L_68:
        /*0004*/ 	.word	0x00000082


	//----- nvinfo : EIATTR_KPARAM_INFO
	.align		4
.L_69:
        /*0008*/ 	.byte	0x04, 0x17
        /*000a*/ 	.short	(.L_71 - .L_70)
.L_70:
        /*000c*/ 	.word	0x00000000
        /*0010*/ 	.short	0x0004
        /*0012*/ 	.short	0x0020
        /*0014*/ 	.byte	0x00, 0xf5, 0x21, 0x00


	//----- nvinfo : EIATTR_KPARAM_INFO
	.align		4
.L_71:
        /*0018*/ 	.byte	0x04, 0x17
        /*001a*/ 	.short	(.L_73 - .L_72)
.L_72:
        /*001c*/ 	.word	0x00000000
        /*0020*/ 	.short	0x0003
        /*0022*/ 	.short	0x0018
        /*0024*/ 	.byte	0x00, 0xf5, 0x21, 0x00


	//----- nvinfo : EIATTR_KPARAM_INFO
	.align		4
.L_73:
        /*0028*/ 	.byte	0x04, 0x17
        /*002a*/ 	.short	(.L_75 - .L_74)
.L_74:
        /*002c*/ 	.word	0x00000000
        /*0030*/ 	.short	0x0002
        /*0032*/ 	.short	0x0010
        /*0034*/ 	.byte	0x00, 0xf0, 0x11, 0x00


	//----- nvinfo : EIATTR_KPARAM_INFO
	.align		4
.L_75:
        /*0038*/ 	.byte	0x04, 0x17
        /*003a*/ 	.short	(.L_77 - .L_76)
.L_76:
        /*003c*/ 	.word	0x00000000
        /*0040*/ 	.short	0x0001
        /*0042*/ 	.short	0x0008
        /*0044*/ 	.byte	0x00, 0xf5, 0x21, 0x00


	//----- nvinfo : EIATTR_KPARAM_INFO
	.align		4
.L_77:
        /*0048*/ 	.byte	0x04, 0x17
        /*004a*/ 	.short	(.L_79 - .L_78)
.L_78:
        /*004c*/ 	.word	0x00000000
        /*0050*/ 	.short	0x0000
        /*0052*/ 	.short	0x0000
        /*0054*/ 	.byte	0x00, 0xf5, 0x21, 0x00


	//----- nvinfo : EIATTR_SPARSE_MMA_MASK
	.align		4
.L_79:
        /*0058*/ 	.byte	0x03, 0x50
        /*005a*/ 	.short	0x0000


	//----- nvinfo : EIATTR_MAXREG_COUNT
	.align		4
        /*005c*/ 	.byte	0x03, 0x1b
        /*005e*/ 	.short	0x00ff


	//----- nvinfo : EIATTR_MERCURY_ISA_VERSION
	.align		4
        /*0060*/ 	.byte	0x03, 0x5f
        /*0062*/ 	.short	0x0101


	//----- nvinfo : EIATTR_INT_WARP_WIDE_INSTR_OFFSETS
	.align		4
        /*0064*/ 	.byte	0x04, 0x31
        /*0066*/ 	.short	(.L_81 - .L_80)


	//   ....[0]....
.L_80:
        /*0068*/ 	.word	0x00000140


	//   ....[1]....
        /*006c*/ 	.word	0x000001f0


	//----- nvinfo : EIATTR_VRC_CTA_INIT_COUNT
	.align		4
.L_81:
        /*0070*/ 	.byte	0x02, 0x4a
	.zero		1
	.zero		1


	//----- nvinfo : EIATTR_EXIT_INSTR_OFFSETS
	.align		4
        /*0074*/ 	.byte	0x04, 0x1c
        /*0076*/ 	.short	(.L_83 - .L_82)


	//   ....[0]....
.L_82:
        /*0078*/ 	.word	0x00000070


	//   ....[1]....
        /*007c*/ 	.word	0x00000120


	//   ....[2]....
        /*0080*/ 	.word	0x00000230


	//----- nvinfo : EIATTR_CBANK_PARAM_SIZE
	.align		4
.L_83:
        /*0084*/ 	.byte	0x03, 0x19
        /*0086*/ 	.short	0x0028


	//----- nvinfo : EIATTR_PARAM_CBANK
	.align		4
        /*0088*/ 	.byte	0x04, 0x0a
        /*008a*/ 	.short	(.L_85 - .L_84)
	.align		4
.L_84:
        /*008c*/ 	.word	index@(.nv.constant0._Z27cudaCombineFromLeavesThreadPiS_iS_S_)
        /*0090*/ 	.short	0x0380
        /*0092*/ 	.short	0x0028


	//----- nvinfo : EIATTR_SW_WAR
	.align		4
.L_85:
        /*0094*/ 	.byte	0x04, 0x36
        /*0096*/ 	.short	(.L_87 - .L_86)
.L_86:
        /*0098*/ 	.word	0x00000008
.L_87:


//--------------------- .nv.info._Z22cudaBuildTreeFromQueuePiiS_S_S_S_iii --------------------------
	.section	.nv.info._Z22cudaBuildTreeFromQueuePiiS_S_S_S_iii,"",@"SHT_CUDA_INFO"
	.sectionflags	@""
	.align	4


	//----- nvinfo : EIATTR_CUDA_API_VERSION
	.align		4
        /*0000*/ 	.byte	0x04, 0x37
        /*0002*/ 	.short	(.L_89 - .L_88)
.L_88:
        /*0004*/ 	.word	0x00000082


	//----- nvinfo : EIATTR_KPARAM_INFO
	.align		4
.L_89:
        /*0008*/ 	.byte	0x04, 0x17
        /*000a*/ 	.short	(.L_91 - .L_90)
.L_90:
        /*000c*/ 	.word	0x00000000
        /*0010*/ 	.short	0x0008
        /*0012*/ 	.short	0x0038
        /*0014*/ 	.byte	0x00, 0xf0, 0x11, 0x00


	//----- nvinfo : EIATTR_KPARAM_INFO
	.align		4
.L_91:
        /*0018*/ 	.byte	0x04, 0x17
        /*001a*/ 	.short	(.L_93 - .L_92)
.L_92:
        /*001c*/ 	.word	0x00000000
        /*0020*/ 	.short	0x0007
        /*0022*/ 	.short	0x0034
        /*0024*/ 	.byte	0x00, 0xf0, 0x11, 0x00


	//----- nvinfo : EIATTR_KPARAM_INFO
	.align		4
.L_93:
        /*0028*/ 	.byte	0x04, 0x17
        /*002a*/ 	.short	(.L_95 - .L_94)
.L_94:
        /*002c*/ 	.word	0x00000000
        /*0030*/ 	.short	0x0006
        /*0032*/ 	.short	0x0030
        /*0034*/ 	.byte	0x00, 0xf0, 0x11, 0x00


	//----- nvinfo : EIATTR_KPARAM_INFO
	.align		4
.L_95:
        /*0038*/ 	.byte	0x04, 0x17
        /*003a*/ 	.short	(.L_97 - .L_96)
.L_96:
        /*003c*/ 	.word	0x00000000
        /*0040*/ 	.short	0x0005
        /*0042*/ 	.short	0x0028
        /*0044*/ 	.byte	0x00, 0xf5, 0x21, 0x00


	//----- nvinfo : EIATTR_KPARAM_INFO
	.align		4
.L_97:
        /*0048*/ 	.byte	0x04, 0x17
        /*004a*/ 	.short	(.L_99 - .L_98)
.L_98:
        /*004c*/ 	.word	0x00000000
        /*0050*/ 	.short	0x0004
        /*0052*/ 	.short	0x0020
        /*0054*/ 	.byte	0x00, 0xf5, 0x21, 0x00


	//----- nvinfo : EIATTR_KPARAM_INFO
	.align		4
.L_99:
        /*0058*/ 	.byte	0x04, 0x17
        /*005a*/ 	.short	(.L_101 - .L_100)
.L_100:
        /*005c*/ 	.word	0x00000000
        /*0060*/ 	.short	0x0003
        /*0062*/ 	.short	0x0018
        /*0064*/ 	.byte	0x00, 0xf5, 0x21, 0x00


	//----- nvinfo : EIATTR_KPARAM_INFO
	.align		4
.L_101:
        /*0068*/ 	.byte	0x04, 0x17
        /*006a*/ 	.short	(.L_103 - .L_102)
.L_102:
        /*006c*/ 	.word	0x00000000
        /*0070*/ 	.short	0x0002
        /*0072*/ 	.short	0x0010
        /*0074*/ 	.byte	0x00, 0xf5, 0x21, 0x00


	//----- nvinfo : EIATTR_KPARAM_INFO
	.align		4
.L_103:
        /*0078*/ 	.byte	0x04, 0x17
        /*007a*/ 	.short	(.L_105 - .L_104)
.L_104:
        /*007c*/ 	.word	0x00000000
        /*0080*/ 	.short	0x0001
        /*0082*/ 	.short	0x0008
        /*0084*/ 	.byte	0x00, 0xf0, 0x11, 0x00


	//----- nvinfo : EIATTR_KPARAM_INFO
	.align		4
.L_105:
        /*0088*/ 	.byte	0x04, 0x17
        /*008a*/ 	.short	(.L_107 - .L_106)
.L_106:
        /*008c*/ 	.word	0x00000000
        /*0090*/ 	.short	0x0000
        /*0092*/ 	.short	0x0000
        /*0094*/ 	.byte	0x00, 0xf5, 0x21, 0x00


	//----- nvinfo : EIATTR_SPARSE_MMA_MASK
	.align		4
.L_107:
        /*0098*/ 	.byte	0x03, 0x50
        /*009a*/ 	.short	0x0000


	//----- nvinfo : EIATTR_MAXREG_COUNT
	.align		4
        /*009c*/ 	.byte	0x03, 0x1b
        /*009e*/ 	.short	0x00ff


	//----- nvinfo : EIATTR_EXTERNS
	.align		4
        /*00a0*/ 	.byte	0x04, 0x0f
        /*00a2*/ 	.short	(.L_109 - .L_108)


	//   ....[0]....
	.align		4
.L_108:
        /*00a4*/ 	.word	index@(vprintf)


	//----- nvinfo : EIATTR_MERCURY_ISA_VERSION
	.align		4
.L_109:
        /*00a8*/ 	.byte	0x03, 0x5f
        /*00aa*/ 	.short	0x0101


	//----- nvinfo : EIATTR_VRC_CTA_INIT_COUNT
	.align		4
        /*00ac*/ 	.byte	0x02, 0x4a
	.zero		1
	.zero		1


	//----- nvinfo : EIATTR_SYSCALL_OFFSETS
	.align		4
        /*00b0*/ 	.byte	0x04, 0x46
        /*00b2*/ 	.short	(.L_111 - .L_110)


	//   ....[0]....
.L_110:
        /*00b4*/ 	.word	0x00000170


	//   ....[1]....
        /*00b8*/ 	.word	0x00000700


	//   ....[2]....
        /*00bc*/ 	.word	0x000007d0


	//   ....[3]....
        /*00c0*/ 	.word	0x00000960


	//   ....[4]....
        /*00c4*/ 	.word	0x00000a40


	//   ....[5]....
        /*00c8*/ 	.word	0x00000ce0


	//   ....[6]....
        /*00cc*/ 	.word	0x00001050


	//   ....[7]....
        /*00d0*/ 	.word	0x000014c0


	//----- nvinfo : EIATTR_EXIT_INSTR_OFFSETS
	.align		4
.L_111:
        /*00d4*/ 	.byte	0x04, 0x1c
        /*00d6*/ 	.short	(.L_113 - .L_112)


	//   ....[0]....
.L_112:
        /*00d8*/ 	.word	0x000000e0


	//   ....[1]....
        /*00dc*/ 	.word	0x000002f0


	//----- nvinfo : EIATTR_CRS_STACK_SIZE
	.align		4
.L_113:
        /*00e0*/ 	.byte	0x04, 0x1e
        /*00e2*/ 	.short	(.L_115 - .L_114)
.L_114:
        /*00e4*/ 	.word	0x00000000


	//----- nvinfo : EIATTR_CBANK_PARAM_SIZE
	.align		4
.L_115:
        /*00e8*/ 	.byte	0x03, 0x19
        /*00ea*/ 	.short	0x003c


	//----- nvinfo : EIATTR_PARAM_CBANK
	.align		4
        /*00ec*/ 	.byte	0x04, 0x0a
        /*00ee*/ 	.short	(.L_117 - .L_116)
	.align		4
.L_116:
        /*00f0*/ 	.word	index@(.nv.constant0._Z22cudaBuildTreeFromQueuePiiS_S_S_S_iii)
        /*00f4*/ 	.short	0x0380
        /*00f6*/ 	.short	0x003c


	//----- nvinfo : EIATTR_SW_WAR
	.align		4
.L_117:
        /*00f8*/ 	.byte	0x04, 0x36
        /*00fa*/ 	.short	(.L_119 - .L_118)
.L_118:
        /*00fc*/ 	.word	0x00000008
.L_119:


//--------------------- .nv.info._Z23cudaBuildTreeFromLeavesPiiS_S_S_S_i --------------------------
	.section	.nv.info._Z23cudaBuildTreeFromLeavesPiiS_S_S_S_i,"",@"SHT_CUDA_INFO"
	.sectionflags	@""
	.align	4


	//----- nvinfo : EIATTR_CUDA_API_VERSION
	.align		4
        /*0000*/ 	.byte	0x04, 0x37
        /*0002*/ 	.short	(.L_121 - .L_120)
.L_120:
        /*0004*/ 	.word	0x00000082


	//----- nvinfo : EIATTR_KPARAM_INFO
	.align		4
.L_121:
        /*0008*/ 	.byte	0x04, 0x17
        /*000a*/ 	.short	(.L_123 - .L_122)
.L_122:
        /*000c*/ 	.word	0x00000000
        /*0010*/ 	.short	0x0006
        /*0012*/ 	.short	0x0030
        /*0014*/ 	.byte	0x00, 0xf0, 0x11, 0x00


	//----- nvinfo : EIATTR_KPARAM_INFO
	.align		4
.L_123:
        /*0018*/ 	.byte	0x04, 0x17
        /*001a*/ 	.short	(.L_125 - .L_124)
.L_124:
        /*001c*/ 	.word	0x00000000
        /*0020*/ 	.short	0x0005
        /*0022*/ 	.short	0x0028
        /*0024*/ 	.byte	0x00, 0xf5, 0x21, 0x00


	//----- nvinfo : EIATTR_KPARAM_INFO
	.align		4
.L_125:
        /*0028*/ 	.byte	0x04, 0x17
        /*002a*/ 	.short	(.L_127 - .L_126)
.L_126:
        /*002c*/ 	.word	0x00000000
        /*0030*/ 	.short	0x0004
        /*0032*/ 	.short	0x0020
        /*0034*/ 	.byte	0x00, 0xf5, 0x21, 0x00


	//----- nvinfo : EIATTR_KPARAM_INFO
	.align		4
.L_127:
        /*0038*/ 	.byte	0x04, 0x17
        /*003a*/ 	.short	(.L_129 - .L_128)
.L_128:
        /*003c*/ 	.word	0x00000000
        /*0040*/ 	.short	0x0003
        /*0042*/ 	.short	0x0018
        /*0044*/ 	.byte	0x00, 0xf5, 0x21, 0x00


	//----- nvinfo : EIATTR_KPARAM_INFO
	.align		4
.L_129:
        /*0048*/ 	.byte	0x04, 0x17
        /*004a*/ 	.short	(.L_131 - .L_130)
.L_130:
        /*004c*/ 	.word	0x00000000
        /*0050*/ 	.short	0x0002
        /*0052*/ 	.short	0x0010
        /*0054*/ 	.byte	0x00, 0xf5, 0x21, 0x00


	//----- nvinfo : EIATTR_KPARAM_INFO
	.align		4
.L_131:
        /*0058*/ 	.byte	0x04, 0x17
        /*005a*/ 	.short	(.L_133 - .L_132)
.L_132:
        /*005c*/ 	.word	0x00000000
        /*0060*/ 	.short	0x0001
        /*0062*/ 	.short	0x0008
        /*0064*/ 	.byte	0x00, 0xf0, 0x11, 0x00


	//----- nvinfo : EIATTR_KPARAM_INFO
	.align		4
.L_133:
        /*0068*/ 	.byte	0x04, 0x17
        /*006a*/ 	.short	(.L_135 - .L_134)
.L_134:
        /*006c*/ 	.word	0x00000000
        /*0070*/ 	.short	0x0000
        /*0072*/ 	.short	0x0000
        /*0074*/ 	.byte	0x00, 0xf5, 0x21, 0x00


	//----- nvinfo : EIATTR_SPARSE_MMA_MASK
	.align		4
.L_135:
        /*0078*/ 	.byte	0x03, 0x50
        /*007a*/ 	.short	0x0000


	//----- nvinfo : EIATTR_MAXREG_COUNT
	.align		4
        /*007c*/ 	.byte	0x03, 0x1b
        /*007e*/ 	.short	0x00ff


	//----- nvinfo : EIATTR_EXTERNS
	.align		4
        /*0080*/ 	.byte	0x04, 0x0f
        /*0082*/ 	.short	(.L_137 - .L_136)


	//   ....[0]....
	.align		4
.L_136:
        /*0084*/ 	.word	index@(vprintf)


	//----- nvinfo : EIATTR_MERCURY_ISA_VERSION
	.align		4
.L_137:
        /*0088*/ 	.byte	0x03, 0x5f
        /*008a*/ 	.short	0x0101


	//----- nvinfo : EIATTR_VRC_CTA_INIT_COUNT
	.align		4
        /*008c*/ 	.byte	0x02, 0x4a
	.zero		1
	.zero		1


	//----- nvinfo : EIATTR_SYSCALL_OFFSETS
	.align		4
        /*0090*/ 	.byte	0x04, 0x46
        /*0092*/ 	.short	(.L_139 - .L_138)


	//   ....[0]....
.L_138:
        /*0094*/ 	.word	0x000005e0


	//   ....[1]....
        /*0098*/ 	.word	0x000006b0


	//   ....[2]....
        /*009c*/ 	.word	0x00000840


	//   ....[3]....
        /*00a0*/ 	.word	0x00000920


	//   ....[4]....
        /*00a4*/ 	.word	0x00000bc0


	//   ....[5]....
        /*00a8*/ 	.word	0x00000f30


	//   ....[6]....
        /*00ac*/ 	.word	0x000013a0


	//----- nvinfo : EIATTR_EXIT_INSTR_OFFSETS
	.align		4
.L_139:
        /*00b0*/ 	.byte	0x04, 0x1c
        /*00b2*/ 	.short	(.L_141 - .L_140)


	//   ....[0]....
.L_140:
        /*00b4*/ 	.word	0x00000080


	//   ....[1]....
        /*00b8*/ 	.word	0x000001d0


	//----- nvinfo : EIATTR_CRS_STACK_SIZE
	.align		4
.L_141:
        /*00bc*/ 	.byte	0x04, 0x1e
        /*00be*/ 	.short	(.L_143 - .L_142)
.L_142:
        /*00c0*/ 	.word	0x00000000


	//----- nvinfo : EIATTR_CBANK_PARAM_SIZE
	.align		4
.L_143:
        /*00c4*/ 	.byte	0x03, 0x19
        /*00c6*/ 	.short	0x0034


	//----- nvinfo : EIATTR_PARAM_CBANK
	.align		4
        /*00c8*/ 	.byte	0x04, 0x0a
        /*00ca*/ 	.short	(.L_145 - .L_144)
	.align		4
.L_144:
        /*00cc*/ 	.word	index@(.nv.constant0._Z23cudaBuildTreeFromLeavesPiiS_S_S_S_i)
        /*00d0*/ 	.short	0x0380
        /*00d2*/ 	.short	0x0034


	//----- nvinfo : EIATTR_SW_WAR
	.align		4
.L_145:
        /*00d4*/ 	.byte	0x04, 0x36
        /*00d6*/ 	.short	(.L_147 - .L_146)
.L_146:
        /*00d8*/ 	.word	0x00000008
.L_147:


//--------------------- .nv.info._Z21cudaFindLeavesThreadsPiS_S_S_i --------------------------
	.section	.nv.info._Z21cudaFindLeavesThreadsPiS_S_S_i,"",@"SHT_CUDA_INFO"
	.sectionflags	@""
	.align	4


	//----- nvinfo : EIATTR_CUDA_API_VERSION
	.align		4
        /*0000*/ 	.byte	0x04, 0x37
        /*0002*/ 	.short	(.L_149 - .L_148)
.L_148:
        /*0004*/ 	.word	0x00000082


	//----- nvinfo : EIATTR_KPARAM_INFO
	.align		4
.L_149:
        /*0008*/ 	.byte	0x04, 0x17
        /*000a*/ 	.short	(.L_151 - .L_150)
.L_150:
        /*000c*/ 	.word	0x00000000
        /*0010*/ 	.short	0x0004
        /*0012*/ 	.short	0x0020
        /*0014*/ 	.byte	0x00, 0xf0, 0x11, 0x00


	//----- nvinfo : EIATTR_KPARAM_INFO
	.align		4
.L_151:
        /*0018*/ 	.byte	0x04, 0x17
        /*001a*/ 	.short	(.L_153 - .L_152)
.L_152:
        /*001c*/ 	.word	0x00000000
        /*0020*/ 	.short	0x0003
        /*0022*/ 	.short	0x0018
        /*0024*/ 	.byte	0x00, 0xf5, 0x21, 0x00


	//----- nvinfo : EIATTR_KPARAM_INFO
	.align		4
.L_153:
        /*0028*/ 	.byte	0x04, 0x17
        /*002a*/ 	.short	(.L_155 - .L_154)
.L_154:
        /*002c*/ 	.word	0x00000000
        /*0030*/ 	.short	0x0002
        /*0032*/ 	.short	0x0010
        /*0034*/ 	.byte	0x00, 0xf5, 0x21, 0x00


	//----- nvinfo : EIATTR_KPARAM_INFO
	.align		4
.L_155:
        /*0038*/ 	.byte	0x04, 0x17
        /*003a*/ 	.short	(.L_157 - .L_156)
.L_156:
        /*003c*/ 	.word	0x00000000
        /*0040*/ 	.short	0x0001
        /*0042*/ 	.short	0x0008
        /*0044*/ 	.byte	0x00, 0xf5, 0x21, 0x00


	//----- nvinfo : EIATTR_KPARAM_INFO
	.align		4
.L_157:
        /*0048*/ 	.byte	0x04, 0x17
        /*004a*/ 	.short	(.L_159 - .L_158)
.L_158:
        /*004c*/ 	.word	0x00000000
        /*0050*/ 	.short	0x0000
        /*0052*/ 	.short	0x0000
        /*0054*/ 	.byte	0x00, 0xf5, 0x21, 0x00


	//----- nvinfo : EIATTR_SPARSE_MMA_MASK
	.align		4
.L_159:
        /*0058*/ 	.byte	0x03, 0x50
        /*005a*/ 	.short	0x0000


	//----- nvinfo : EIATTR_MAXREG_COUNT
	.align		4
        /*005c*/ 	.byte	0x03, 0x1b
        /*005e*/ 	.short	0x00ff


	//----- nvinfo : EIATTR_EXTERNS
	.align		4
        /*0060*/ 	.byte	0x04, 0x0f
        /*0062*/ 	.short	(.L_161 - .L_160)


	//   ....[0]....
	.align		4
.L_160:
        /*0064*/ 	.word	index@(vprintf)


	//----- nvinfo : EIATTR_MERCURY_ISA_VERSION
	.align		4
.L_161:
        /*0068*/ 	.byte	0x03, 0x5f
        /*006a*/ 	.short	0x0101


	//----- nvinfo : EIATTR_INT_WARP_WIDE_INSTR_OFFSETS
	.align		4
        /*006c*/ 	.byte	0x04, 0x31
        /*006e*/ 	.short	(.L_163 - .L_162)


	//   ....[0]....
.L_162:
        /*0070*/ 	.word	0x000003b0


	//   ....[1]....
        /*0074*/ 	.word	0x00000470


	//----- nvinfo : EIATTR_VRC_CTA_INIT_COUNT
	.align		4
.L_163:
        /*0078*/ 	.byte	0x02, 0x4a
	.zero		1
	.zero		1


	//----- nvinfo : EIATTR_SYSCALL_OFFSETS
	.align		4
        /*007c*/ 	.byte	0x04, 0x46
        /*007e*/ 	.short	(.L_165 - .L_164)


	//   ....[0]....
.L_164:
        /*0080*/ 	.word	0x00000280


	//   ....[1]....
        /*0084*/ 	.word	0x00000370


	//----- nvinfo : EIATTR_EXIT_INSTR_OFFSETS
	.align		4
.L_165:
        /*0088*/ 	.byte	0x04, 0x1c
        /*008a*/ 	.short	(.L_167 - .L_166)


	//   ....[0]....
.L_166:
        /*008c*/ 	.word	0x00000390


	//   ....[1]....
        /*0090*/ 	.word	0x00000550


	//----- nvinfo : EIATTR_CRS_STACK_SIZE
	.align		4
.L_167:
        /*0094*/ 	.byte	0x04, 0x1e
        /*0096*/ 	.short	(.L_169 - .L_168)
.L_168:
        /*0098*/ 	.word	0x00000000


	//----- nvinfo : EIATTR_CBANK_PARAM_SIZE
	.align		4
.L_169:
        /*009c*/ 	.byte	0x03, 0x19
        /*009e*/ 	.short	0x0024


	//----- nvinfo : EIATTR_PARAM_CBANK
	.align		4
        /*00a0*/ 	.byte	0x04, 0x0a
        /*00a2*/ 	.short	(.L_171 - .L_170)
	.align		4
.L_170:
        /*00a4*/ 	.word	index@(.nv.constant0._Z21cudaFindLeavesThreadsPiS_S_S_i)
        /*00a8*/ 	.short	0x0380
        /*00aa*/ 	.short	0x0024


	//----- nvinfo : EIATTR_SW_WAR
	.align		4
.L_171:
        /*00ac*/ 	.byte	0x04, 0x36
        /*00ae*/ 	.short	(.L_173 - .L_172)
.L_172:
        /*00b0*/ 	.word	0x00000008
.L_173:


//--------------------- .nv.callgraph             --------------------------
	.section	.nv.callgraph,"",@"SHT_CUDA_CALLGRAPH"
	.align	4
	.sectionentsize	8
	.align		4
        /*0000*/ 	.word	0x00000000
	.align		4
        /*0004*/ 	.word	0xffffffff
	.align		4
        /*0008*/ 	.word	index@(_Z22cudaBuildTreeFromQueuePiiS_S_S_S_iii)
	.align		4
        /*000c*/ 	.word	index@(vprintf)
	.align		4
        /*0010*/ 	.word	index@(_Z23cudaBuildTreeFromLeavesPiiS_S_S_S_i)
	.align		4
        /*0014*/ 	.word	index@(vprintf)
	.align		4
        /*0018*/ 	.word	index@(_Z21cudaFindLeavesThreadsPiS_S_S_i)
	.align		4
        /*001c*/ 	.word	index@(vprintf)
	.align		4
        /*0020*/ 	.word	0x00000000
	.align		4
        /*0024*/ 	.word	0xfffffffe
	.align		4
        /*0028*/ 	.word	0x00000000
	.align		4
        /*002c*/ 	.word	0xfffffffd
	.align		4
        /*0030*/ 	.word	0x00000000
	.align		4
        /*0034*/ 	.word	0xfffffffc


//--------------------- .nv.constant4             --------------------------
	.section	.nv.constant4,"a",@progbits
	.align	8
	.align		8
.nv.constant4:
        /*0000*/ 	.dword	$str
	.align		8
        /*0008*/ 	.dword	$str$1
	.align		8
        /*0010*/ 	.dword	$str$2
	.align		8
        /*0018*/ 	.dword	$str$3
	.align		8
        /*0020*/ 	.dword	$str$4
	.align		8
        /*0028*/ 	.dword	$str$5
	.align		8
        /*0030*/ 	.dword	$str$6
	.align		8
        /*0038*/ 	.dword	$str$7
	.align		8
        /*0040*/ 	.dword	$str$8
	.align		8
        /*0048*/ 	.dword	$str$9
	.align		8
        /*0050*/ 	.dword	vprintf


//--------------------- .text._Z26cudaCombineFromQueueThreadPiiiS_S_ --------------------------
	.section	.text._Z26cudaCombineFromQueueThreadPiiiS_S_,"ax",@progbits
	.align	128
        .global         _Z26cudaCombineFromQueueThreadPiiiS_S_
        .type           _Z26cudaCombineFromQueueThreadPiiiS_S_,@function
        .size           _Z26cudaCombineFromQueueThreadPiiiS_S_,(.L_x_93 - _Z26cudaCombineFromQueueThreadPiiiS_S_)
        .other          _Z26cudaCombineFromQueueThreadPiiiS_S_,@"STO_CUDA_ENTRY STV_DEFAULT"
_Z26cudaCombineFromQueueThreadPiiiS_S_:
.text._Z26cudaCombineFromQueueThreadPiiiS_S_:
[----:B------:R-:W-:Y:S01]  /*0000*/  LDC R1, c[0x0][0x37c] ;  /* 0x0000df00ff017b82 */ /* 0x000fe20000000800 */
[----:B------:R-:W0:Y:S07]  /*0010*/  S2R R3, SR_TID.X ;  /* 0x0000000000037919 */ /* 0x000e2e0000002100 */
[----:B------:R-:W0:Y:S01]  /*0020*/  S2UR UR4, SR_CTAID.X ;  /* 0x00000000000479c3 */ /* 0x000e220000002500 */
[----:B------:R-:W1:Y:S07]  /*0030*/  LDCU.64 UR6, c[0x0][0x388] ;  /* 0x00007100ff0677ac */ /* 0x000e6e0008000a00 */
[----:B------:R-:W0:Y:S02]  /*0040*/  LDC R0, c[0x0][0x360] ;  /* 0x0000d800ff007b82 */ /* 0x000e240000000800 */
[----:B0-----:R-:W-:-:S04]  /*0050*/  IMAD R0, R0, UR4, R3 ;  /* 0x0000000400007c24 */ /* 0x001fc8000f8e0203 */
[----:B-1----:R-:W-:-:S05]  /*0060*/  VIADD R5, R0, UR6 ;  /* 0x0000000600057c36 */ /* 0x002fca0008000000 */
[----:B------:R-:W-:-:S13]  /*0070*/  ISETP.GE.AND P0, PT, R5, UR7, PT ;  /* 0x0000000705007c0c */ /* 0x000fda000bf06270 */
[----:B------:R-:W-:Y:S05]  /*0080*/  @P0 EXIT ;  /* 0x000000000000094d */ /* 0x000fea0003800000 */
[----:B------:R-:W0:Y:S01]  /*0090*/  LDC.64 R2, c[0x0][0x390] ;  /* 0x0000e400ff027b82 */ /* 0x000e220000000a00 */
[----:B------:R-:W1:Y:S01]  /*00a0*/  LDCU.64 UR6, c[0x0][0x358] ;  /* 0x00006b00ff0677ac */ /* 0x000e620008000a00 */
[----:B0-----:R-:W-:-:S05]  /*00b0*/  IMAD.WIDE R2, R5, 0x4, R2 ;  /* 0x0000000405027825 */ /* 0x001fca00078e0202 */
[----:B-1----:R0:W5:Y:S01]  /*00c0*/  LDG.E R51, desc[UR6][R2.64] ;  /* 0x0000000602337981 */ /* 0x002162000c1e1900 */
[----:B------:R-:W-:Y:S01]  /*00d0*/  IMAD.MOV.U32 R50, RZ, RZ, RZ ;  /* 0x000000ffff327224 */ /* 0x000fe200078e00ff */
[----:B------:R-:W-:Y:S02]  /*00e0*/  CS2R R48, SRZ ;  /* 0x0000000000307805 */ /* 0x000fe4000001ff00 */
[----:B------:R-:W-:Y:S02]  /*00f0*/  CS2R R46, SRZ ;  /* 0x00000000002e7805 */ /* 0x000fe4000001ff00 */
[----:B------:R-:W-:Y:S02]  /*0100*/  CS2R R44, SRZ ;  /* 0x00000000002c7805 */ /* 0x000fe4000001ff00 */
[----:B------:R-:W-:Y:S02]  /*0110*/  CS2R R42, SRZ ;  /* 0x00000000002a7805 */ /* 0x000fe4000001ff00 */
[----:B------:R-:W-:-:S02]  /*0120*/  CS2R R40, SRZ ;  /* 0x0000000000287805 */ /* 0x000fc4000001ff00 */
[----:B------:R-:W-:Y:S02]  /*0130*/  CS2R R38, SRZ ;  /* 0x0000000000267805 */ /* 0x000fe4000001ff00 */
        /* <DEDUP_REMOVED lines=14> */
[----:B------:R-:W-:Y:S01]  /*0220*/  CS2R R8, SRZ ;  /* 0x0000000000087805 */ /* 0x000fe2000001ff00 */
[----:B------:R-:W-:Y:S01]  /*0230*/  IMAD.MOV.U32 R55, RZ, RZ, RZ ;  /* 0x000000ffff377224 */ /* 0x000fe200078e00ff */
[----:B------:R-:W-:Y:S01]  /*0240*/  UPLOP3.LUT UP0, UPT, UPT, UPT, UPT, 0x80, 0x8 ;  /* 0x000000000008789c */ /* 0x000fe20003f0f070 */
[----:B------:R-:W-:Y:S01]  /*0250*/  IMAD.MOV.U32 R0, RZ, RZ, RZ ;  /* 0x000000ffff007224 */ /* 0x000fe200078e00ff */
[----:B------:R-:W-:Y:S01]  /*0260*/  UMOV UR4, URZ ;  /* 0x000000ff00047c82 */ /* 0x000fe20008000000 */
[----:B------:R-:W-:-:S02]  /*0270*/  IMAD.MOV.U32 R7, RZ, RZ, RZ ;  /* 0x000000ffff077224 */ /* 0x000fc400078e00ff */
[----:B------:R-:W-:Y:S02]  /*0280*/  IMAD.MOV.U32 R57, RZ, RZ, RZ ;  /* 0x000000ffff397224 */ /* 0x000fe400078e00ff */
[----:B0-----:R-:W-:-:S07]  /*0290*/  IMAD.MOV.U32 R5, RZ, RZ, RZ ;  /* 0x000000ffff057224 */ /* 0x001fce00078e00ff */
.L_x_11:
[----:B0-----:R-:W0:Y:S01]  /*02a0*/  LDCU.64 UR8, c[0x0][0x380] ;  /* 0x00007000ff0877ac */ /* 0x001e220008000a00 */
[----:B------:R-:W-:Y:S02]  /*02b0*/  UPLOP3.LUT UP2, UPT, UPT, UPT, UP0, 0x80, 0x8 ;  /* 0x000000000008789c */ /* 0x000fe40003f4f000 */
[----:B------:R-:W-:Y:S01]  /*02c0*/  UPLOP3.LUT UP1, UPT, UPT, UPT, UPT, 0x80, 0x8 ;  /* 0x000000000008789c */ /* 0x000fe20003f2f070 */
[----:B------:R-:W-:-:S10]  /*02d0*/  UMOV UR5, URZ ;  /* 0x000000ff00057c82 */ /* 0x000fd40008000000 */
.L_x_10:
[----:B------:R-:W-:Y:S02]  /*02e0*/  UIADD3 UR5, UPT, UPT, UR5, UR4, URZ ;  /* 0x0000000405057290 */ /* 0x000fe4000fffe0ff */
[----:B------:R-:W-:Y:S01]  /*02f0*/  UPLOP3.LUT UP3, UPT, UPT, UPT, UP1, 0x80, 0x8 ;  /* 0x000000000008789c */ /* 0x000fe20003f6f010 */
[----:B------:R-:W-:Y:S10]  /*0300*/  BRA.U !UP1, `(.L_x_0) ;  /* 0x00000009094c7547 */ /* 0x000ff4000b800000 */
[----:B------:R-:W-:Y:S05]  /*0310*/  BRA.U UP0, `(.L_x_1) ;  /* 0x0000000100747547 */ /* 0x000fea000b800000 */
[----:B0-----:R-:W-:Y:S02]  /*0320*/  IMAD.U32 R52, RZ, RZ, UR8 ;  /* 0x00000008ff347e24 */ /* 0x001fe4000f8e00ff */
[----:B------:R-:W-:Y:S02]  /*0330*/  IMAD.U32 R53, RZ, RZ, UR9 ;  /* 0x00000009ff357e24 */ /* 0x000fe4000f8e00ff */
[----:B-----5:R-:W-:-:S04]  /*0340*/  IMAD R59, R51, 0xb, RZ ;  /* 0x0000000b333b7824 */ /* 0x020fc800078e02ff */
[----:B------:R-:W-:-:S06]  /*0350*/  IMAD.WIDE R58, R59, 0x4, R52 ;  /* 0x000000043b3a7825 */ /* 0x000fcc00078e0234 */
[----:B------:R-:W2:Y:S02]  /*0360*/  LDG.E R58, desc[UR6][R58.64+0x20] ;  /* 0x000020063a3a7981 */ /* 0x000ea4000c1e1900 */
[----:B--2---:R-:W-:-:S04]  /*0370*/  VIADD R2, R58, UR5 ;  /* 0x000000053a027c36 */ /* 0x004fc80008000000 */
[----:B------:R-:W-:-:S04]  /*0380*/  IMAD R3, R2, 0xb, RZ ;  /* 0x0000000b02037824 */ /* 0x000fc800078e02ff */
[----:B------:R-:W-:-:S05]  /*0390*/  IMAD.WIDE R2, R3, 0x4, R52 ;  /* 0x0000000403027825 */ /* 0x000fca00078e0234 */
[----:B------:R-:W2:Y:S04]  /*03a0*/  LDG.E R4, desc[UR6][R2.64] ;  /* 0x0000000602047981 */ /* 0x000ea8000c1e1900 */
[----:B------:R-:W3:Y:S01]  /*03b0*/  LDG.E R54, desc[UR6][R2.64+0x4] ;  /* 0x0000040602367981 */ /* 0x000ee2000c1e1900 */
[C---:B--2---:R-:W-:Y:S02]  /*03c0*/  LOP3.LUT R61, R4.reuse, 0xff, RZ, 0xc0, !PT ;  /* 0x000000ff043d7812 */ /* 0x044fe400078ec0ff */
[----:B------:R-:W-:Y:S02]  /*03d0*/  LEA.HI R5, R4, R5, RZ, 0x8 ;  /* 0x0000000504057211 */ /* 0x000fe400078f40ff */
[--C-:B------:R-:W-:Y:S01]  /*03e0*/  SHF.R.U32.HI R6, RZ, 0x10, R4.reuse ;  /* 0x00000010ff067819 */ /* 0x100fe20000011604 */
[----:B------:R-:W-:Y:S01]  /*03f0*/  IMAD.IADD R8, R8, 0x1, R61 ;  /* 0x0000000108087824 */ /* 0x000fe200078e023d */
[----:B------:R-:W-:-:S02]  /*0400*/  SHF.R.U32.HI R4, RZ, 0x8, R4 ;  /* 0x00000008ff047819 */ /* 0x000fc40000011604 */
[----:B---3--:R-:W-:Y:S02]  /*0410*/  SHF.R.U32.HI R2, RZ, 0x8, R54 ;  /* 0x00000008ff027819 */ /* 0x008fe40000011636 */
[----:B------:R-:W-:Y:S02]  /*0420*/  LOP3.LUT R4, R4, 0xff, RZ, 0xc0, !PT ;  /* 0x000000ff04047812 */ /* 0x000fe400078ec0ff */
[----:B------:R-:W-:Y:S02]  /*0430*/  LOP3.LUT R6, R6, 0xff, RZ, 0xc0, !PT ;  /* 0x000000ff06067812 */ /* 0x000fe400078ec0ff */
[----:B------:R-:W-:Y:S01]  /*0440*/  LOP3.LUT R59, R54, 0xff, RZ, 0xc0, !PT ;  /* 0x000000ff363b7812 */ /* 0x000fe200078ec0ff */
[----:B------:R-:W-:Y:S01]  /*0450*/  IMAD.IADD R7, R7, 0x1, R4 ;  /* 0x0000000107077824 */ /* 0x000fe200078e0204 */
[----:B------:R-:W-:Y:S01]  /*0460*/  SHF.R.U32.HI R4, RZ, 0x10, R54 ;  /* 0x00000010ff047819 */ /* 0x000fe20000011636 */
[----:B------:R-:W-:Y:S01]  /*0470*/  IMAD.IADD R57, R57, 0x1, R6 ;  /* 0x0000000139397824 */ /* 0x000fe200078e0206 */
[----:B------:R-:W-:Y:S01]  /*0480*/  LOP3.LUT R2, R2, 0xff, RZ, 0xc0, !PT ;  /* 0x000000ff02027812 */ /* 0x000fe200078ec0ff */
[----:B------:R-:W-:Y:S01]  /*0490*/  IMAD.IADD R18, R18, 0x1, R59 ;  /* 0x0000000112127824 */ /* 0x000fe200078e023b */
[----:B------:R-:W-:-:S02]  /*04a0*/  LOP3.LUT R3, R4, 0xff, RZ, 0xc0, !PT ;  /* 0x000000ff04037812 */ /* 0x000fc400078ec0ff */
[----:B------:R-:W-:Y:S01]  /*04b0*/  LEA.HI R15, R54, R15, RZ, 0x8 ;  /* 0x0000000f360f7211 */ /* 0x000fe200078f40ff */
[----:B------:R-:W-:Y:S02]  /*04c0*/  IMAD.IADD R17, R17, 0x1, R2 ;  /* 0x0000000111117824 */ /* 0x000fe400078e0202 */
[----:B------:R-:W-:Y:S01]  /*04d0*/  IMAD.IADD R16, R16, 0x1, R3 ;  /* 0x0000000110107824 */ /* 0x000fe200078e0203 */
[----:B------:R-:W-:Y:S06]  /*04e0*/  BRA `(.L_x_2) ;  /* 0x00000000006c7947 */ /* 0x000fec0003800000 */
.L_x_1:
[----:B------:R-:W1:Y:S01]  /*04f0*/  LDC.64 R52, c[0x0][0x380] ;  /* 0x0000e000ff347b82 */ /* 0x000e620000000a00 */
[----:B-----5:R-:W-:-:S04]  /*0500*/  IMAD R59, R51, 0xb, RZ ;  /* 0x0000000b333b7824 */ /* 0x020fc800078e02ff */
[----:B-1----:R-:W-:-:S06]  /*0510*/  IMAD.WIDE R58, R59, 0x4, R52 ;  /* 0x000000043b3a7825 */ /* 0x002fcc00078e0234 */
        /* <DEDUP_REMOVED lines=8> */
[----:B---3--:R-:W-:Y:S01]  /*05a0*/  SHF.R.U32.HI R2, RZ, 0x8, R54 ;  /* 0x00000008ff027819 */ /* 0x008fe20000011636 */
[----:B------:R-:W-:Y:S01]  /*05b0*/  IMAD.IADD R10, R10, 0x1, R4 ;  /* 0x000000010a0a7824 */ /* 0x000fe200078e0204 */
[----:B------:R-:W-:-:S02]  /*05c0*/  SHF.R.U32.HI R4, RZ, 0x10, R61 ;  /* 0x00000010ff047819 */ /* 0x000fc4000001163d */
[----:B------:R-:W-:Y:S02]  /*05d0*/  SHF.R.U32.HI R61, RZ, 0x8, R61 ;  /* 0x00000008ff3d7819 */ /* 0x000fe4000001163d */
        /* <DEDUP_REMOVED lines=11> */
[----:B------:R-:W-:-:S07]  /*0690*/  IMAD.IADD R12, R12, 0x1, R3 ;  /* 0x000000010c0c7824 */ /* 0x000fce00078e0203 */
.L_x_2:
[----:B------:R-:W-:-:S04]  /*06a0*/  VIADD R58, R58, UR5 ;  /* 0x000000053a3a7c36 */ /* 0x000fc80008000000 */
[----:B------:R-:W-:-:S04]  /*06b0*/  IMAD R3, R58, 0xb, RZ ;  /* 0x0000000b3a037824 */ /* 0x000fc800078e02ff */
[----:B------:R-:W-:-:S05]  /*06c0*/  IMAD.WIDE R2, R3, 0x4, R52 ;  /* 0x0000000403027825 */ /* 0x000fca00078e0234 */
[----:B------:R-:W2:Y:S04]  /*06d0*/  LDG.E R54, desc[UR6][R2.64+0x8] ;  /* 0x0000080602367981 */ /* 0x000ea8000c1e1900 */
[----:B------:R-:W3:Y:S04]  /*06e0*/  LDG.E R4, desc[UR6][R2.64+0xc] ;  /* 0x00000c0602047981 */ /* 0x000ee8000c1e1900 */
[----:B------:R1:W5:Y:S04]  /*06f0*/  LDG.E R52, desc[UR6][R2.64+0x10] ;  /* 0x0000100602347981 */ /* 0x000368000c1e1900 */
[----:B------:R1:W5:Y:S01]  /*0700*/  LDG.E R6, desc[UR6][R2.64+0x14] ;  /* 0x0000140602067981 */ /* 0x000362000c1e1900 */
[----:B--2---:R-:W-:-:S02]  /*0710*/  LOP3.LUT R53, R54, 0xff, RZ, 0xc0, !PT ;  /* 0x000000ff36357812 */ /* 0x004fc400078ec0ff */
[----:B------:R-:W-:Y:S02]  /*0720*/  LEA.HI R23, R54, R23, RZ, 0x8 ;  /* 0x0000001736177211 */ /* 0x000fe400078f40ff */
[----:B---3--:R-:W-:Y:S01]  /*0730*/  LEA.HI R27, R4, R27, RZ, 0x8 ;  /* 0x0000001b041b7211 */ /* 0x008fe200078f40ff */
[----:B------:R-:W-:Y:S01]  /*0740*/  IMAD.IADD R26, R26, 0x1, R53 ;  /* 0x000000011a1a7824 */ /* 0x000fe200078e0235 */
[--C-:B------:R-:W-:Y:S02]  /*0750*/  SHF.R.U32.HI R53, RZ, 0x10, R54.reuse ;  /* 0x00000010ff357819 */ /* 0x100fe40000011636 */
[----:B------:R-:W-:Y:S02]  /*0760*/  SHF.R.U32.HI R54, RZ, 0x8, R54 ;  /* 0x00000008ff367819 */ /* 0x000fe40000011636 */
[----:B------:R-:W-:Y:S02]  /*0770*/  LOP3.LUT R53, R53, 0xff, RZ, 0xc0, !PT ;  /* 0x000000ff35357812 */ /* 0x000fe400078ec0ff */
[----:B------:R-:W-:-:S03]  /*0780*/  LOP3.LUT R54, R54, 0xff, RZ, 0xc0, !PT ;  /* 0x000000ff36367812 */ /* 0x000fc600078ec0ff */
[----:B------:R-:W-:Y:S01]  /*0790*/  IMAD.IADD R24, R24, 0x1, R53 ;  /* 0x0000000118187824 */ /* 0x000fe200078e0235 */
[----:B------:R-:W-:Y:S01]  /*07a0*/  LOP3.LUT R53, R4, 0xff, RZ, 0xc0, !PT ;  /* 0x000000ff04357812 */ /* 0x000fe200078ec0ff */
[----:B------:R-:W-:-:S04]  /*07b0*/  IMAD.IADD R25, R25, 0x1, R54 ;  /* 0x0000000119197824 */ /* 0x000fc800078e0236 */
[----:B------:R-:W-:Y:S01]  /*07c0*/  IMAD.IADD R30, R30, 0x1, R53 ;  /* 0x000000011e1e7824 */ /* 0x000fe200078e0235 */
[--C-:B------:R-:W-:Y:S02]  /*07d0*/  SHF.R.U32.HI R53, RZ, 0x10, R4.reuse ;  /* 0x00000010ff357819 */ /* 0x100fe40000011604 */
[----:B------:R-:W-:Y:S02]  /*07e0*/  SHF.R.U32.HI R4, RZ, 0x8, R4 ;  /* 0x00000008ff047819 */ /* 0x000fe40000011604 */
[----:B------:R-:W-:Y:S02]  /*07f0*/  LOP3.LUT R53, R53, 0xff, RZ, 0xc0, !PT ;  /* 0x000000ff35357812 */ /* 0x000fe400078ec0ff */
[----:B------:R-:W-:-:S03]  /*0800*/  LOP3.LUT R4, R4, 0xff, RZ, 0xc0, !PT ;  /* 0x000000ff04047812 */ /* 0x000fc600078ec0ff */
[----:B------:R-:W-:Y:S02]  /*0810*/  IMAD.IADD R28, R28, 0x1, R53 ;  /* 0x000000011c1c7824 */ /* 0x000fe400078e0235 */
[----:B------:R-:W-:Y:S01]  /*0820*/  IMAD.IADD R29, R29, 0x1, R4 ;  /* 0x000000011d1d7824 */ /* 0x000fe200078e0204 */
[----:B-1----:R-:W-:Y:S06]  /*0830*/  BRA.U UP0, `(.L_x_3) ;  /* 0x0000000100547547 */ /* 0x002fec000b800000 */
[----:B------:R-:W2:Y:S04]  /*0840*/  LDG.E R54, desc[UR6][R2.64+0x2c] ;  /* 0x00002c0602367981 */ /* 0x000ea8000c1e1900 */
[----:B------:R-:W3:Y:S01]  /*0850*/  LDG.E R4, desc[UR6][R2.64+0x30] ;  /* 0x0000300602047981 */ /* 0x000ee2000c1e1900 */
[C---:B--2---:R-:W-:Y:S02]  /*0860*/  LOP3.LUT R53, R54.reuse, 0xff, RZ, 0xc0, !PT ;  /* 0x000000ff36357812 */ /* 0x044fe400078ec0ff */
[----:B------:R-:W-:Y:S02]  /*0870*/  LEA.HI R5, R54, R5, RZ, 0x8 ;  /* 0x0000000536057211 */ /* 0x000fe400078f40ff */
[--C-:B------:R-:W-:Y:S01]  /*0880*/  SHF.R.U32.HI R56, RZ, 0x8, R54.reuse ;  /* 0x00000008ff387819 */ /* 0x100fe20000011636 */
[----:B------:R-:W-:Y:S01]  /*0890*/  IMAD.IADD R8, R8, 0x1, R53 ;  /* 0x0000000108087824 */ /* 0x000fe200078e0235 */
[----:B------:R-:W-:-:S02]  /*08a0*/  SHF.R.U32.HI R53, RZ, 0x10, R54 ;  /* 0x00000010ff357819 */ /* 0x000fc40000011636 */
[C---:B---3--:R-:W-:Y:S02]  /*08b0*/  LEA.HI R15, R4.reuse, R15, RZ, 0x8 ;  /* 0x0000000f040f7211 */ /* 0x048fe400078f40ff */
[----:B------:R-:W-:Y:S02]  /*08c0*/  LOP3.LUT R54, R53, 0xff, RZ, 0xc0, !PT ;  /* 0x000000ff35367812 */ /* 0x000fe400078ec0ff */
[----:B------:R-:W-:Y:S02]  /*08d0*/  LOP3.LUT R53, R4, 0xff, RZ, 0xc0, !PT ;  /* 0x000000ff04357812 */ /* 0x000fe400078ec0ff */
[----:B------:R-:W-:Y:S01]  /*08e0*/  LOP3.LUT R56, R56, 0xff, RZ, 0xc0, !PT ;  /* 0x000000ff38387812 */ /* 0x000fe200078ec0ff */
[----:B------:R-:W-:Y:S02]  /*08f0*/  IMAD.IADD R57, R57, 0x1, R54 ;  /* 0x0000000139397824 */ /* 0x000fe400078e0236 */
[----:B------:R-:W-:Y:S01]  /*0900*/  IMAD.IADD R18, R18, 0x1, R53 ;  /* 0x0000000112127824 */ /* 0x000fe200078e0235 */
[----:B------:R-:W-:Y:S01]  /*0910*/  SHF.R.U32.HI R53, RZ, 0x10, R4 ;  /* 0x00000010ff357819 */ /* 0x000fe20000011604 */
[----:B------:R-:W-:Y:S01]  /*0920*/  IMAD.IADD R7, R7, 0x1, R56 ;  /* 0x0000000107077824 */ /* 0x000fe200078e0238 */
[----:B------:R-:W-:-:S02]  /*0930*/  SHF.R.U32.HI R4, RZ, 0x8, R4 ;  /* 0x00000008ff047819 */ /* 0x000fc40000011604 */
[----:B------:R-:W-:Y:S02]  /*0940*/  LOP3.LUT R53, R53, 0xff, RZ, 0xc0, !PT ;  /* 0x000000ff35357812 */ /* 0x000fe400078ec0ff */
[----:B------:R-:W-:-:S03]  /*0950*/  LOP3.LUT R4, R4, 0xff, RZ, 0xc0, !PT ;  /* 0x000000ff04047812 */ /* 0x000fc600078ec0ff */
[----:B------:R-:W-:Y:S02]  /*0960*/  IMAD.IADD R16, R16, 0x1, R53 ;  /* 0x0000000110107824 */ /* 0x000fe400078e0235 */
[----:B------:R-:W-:Y:S01]  /*0970*/  IMAD.IADD R17, R17, 0x1, R4 ;  /* 0x0000000111117824 */ /* 0x000fe200078e0204 */
[----:B------:R-:W-:Y:S06]  /*0980*/  BRA `(.L_x_4) ;  /* 0x0000000000507947 */ /* 0x000fec0003800000 */
.L_x_3:
[----:B------:R-:W2:Y:S04]  /*0990*/  LDG.E R53, desc[UR6][R2.64+0x2c] ;  /* 0x00002c0602357981 */ /* 0x000ea8000c1e1900 */
[----:B------:R-:W3:Y:S01]  /*09a0*/  LDG.E R4, desc[UR6][R2.64+0x30] ;  /* 0x0000300602047981 */ /* 0x000ee2000c1e1900 */
[C---:B--2---:R-:W-:Y:S02]  /*09b0*/  LOP3.LUT R59, R53.reuse, 0xff, RZ, 0xc0, !PT ;  /* 0x000000ff353b7812 */ /* 0x044fe400078ec0ff */
[----:B------:R-:W-:Y:S02]  /*09c0*/  LEA.HI R0, R53, R0, RZ, 0x8 ;  /* 0x0000000035007211 */ /* 0x000fe400078f40ff */
[----:B------:R-:W-:Y:S01]  /*09d0*/  SHF.R.U32.HI R54, RZ, 0x10, R53 ;  /* 0x00000010ff367819 */ /* 0x000fe20000011635 */
        /* <DEDUP_REMOVED lines=14> */
[----:B------:R-:W-:-:S07]  /*0ac0*/  IMAD.IADD R13, R13, 0x1, R4 ;  /* 0x000000010d0d7824 */ /* 0x000fce00078e0204 */
.L_x_4:
[----:B------:R-:W2:Y:S04]  /*0ad0*/  LDG.E R58, desc[UR6][R2.64+0x34] ;  /* 0x00003406023a7981 */ /* 0x000ea8000c1e1900 */
[----:B------:R-:W3:Y:S04]  /*0ae0*/  LDG.E R54, desc[UR6][R2.64+0x38] ;  /* 0x0000380602367981 */ /* 0x000ee8000c1e1900 */
[----:B------:R-:W5:Y:S04]  /*0af0*/  LDG.E R4, desc[UR6][R2.64+0x3c] ;  /* 0x00003c0602047981 */ /* 0x000f68000c1e1900 */
[----:B------:R1:W5:Y:S01]  /*0b00*/  LDG.E R56, desc[UR6][R2.64+0x40] ;  /* 0x0000400602387981 */ /* 0x000362000c1e1900 */
[----:B--2---:R-:W-:-:S02]  /*0b10*/  LOP3.LUT R53, R58, 0xff, RZ, 0xc0, !PT ;  /* 0x000000ff3a357812 */ /* 0x004fc400078ec0ff */
[----:B------:R-:W-:Y:S02]  /*0b20*/  LEA.HI R23, R58, R23, RZ, 0x8 ;  /* 0x000000173a177211 */ /* 0x000fe400078f40ff */
[----:B---3--:R-:W-:Y:S01]  /*0b30*/  LEA.HI R27, R54, R27, RZ, 0x8 ;  /* 0x0000001b361b7211 */ /* 0x008fe200078f40ff */
[----:B------:R-:W-:Y:S01]  /*0b40*/  IMAD.IADD R26, R26, 0x1, R53 ;  /* 0x000000011a1a7824 */ /* 0x000fe200078e0235 */
[----:B------:R-:W-:Y:S02]  /*0b50*/  SHF.R.U32.HI R53, RZ, 0x10, R58 ;  /* 0x00000010ff357819 */ /* 0x000fe4000001163a */
[----:B-1----:R-:W-:Y:S02]  /*0b60*/  SHF.R.U32.HI R2, RZ, 0x10, R54 ;  /* 0x00000010ff027819 */ /* 0x002fe40000011636 */
[----:B------:R-:W-:Y:S02]  /*0b70*/  LOP3.LUT R53, R53, 0xff, RZ, 0xc0, !PT ;  /* 0x000000ff35357812 */ /* 0x000fe400078ec0ff */
[----:B------:R-:W-:-:S02]  /*0b80*/  SHF.R.U32.HI R58, RZ, 0x8, R58 ;  /* 0x00000008ff3a7819 */ /* 0x000fc4000001163a */
[----:B------:R-:W-:Y:S01]  /*0b90*/  LOP3.LUT R3, R2, 0xff, RZ, 0xc0, !PT ;  /* 0x000000ff02037812 */ /* 0x000fe200078ec0ff */
[----:B------:R-:W-:Y:S01]  /*0ba0*/  IMAD.IADD R24, R24, 0x1, R53 ;  /* 0x0000000118187824 */ /* 0x000fe200078e0235 */
[----:B------:R-:W-:Y:S02]  /*0bb0*/  LOP3.LUT R53, R54, 0xff, RZ, 0xc0, !PT ;  /* 0x000000ff36357812 */ /* 0x000fe400078ec0ff */
[----:B------:R-:W-:Y:S01]  /*0bc0*/  SHF.R.U32.HI R54, RZ, 0x8, R54 ;  /* 0x00000008ff367819 */ /* 0x000fe20000011636 */
[----:B------:R-:W-:Y:S01]  /*0bd0*/  IMAD.IADD R28, R28, 0x1, R3 ;  /* 0x000000011c1c7824 */ /* 0x000fe200078e0203 */
[----:B------:R-:W-:Y:S01]  /*0be0*/  LOP3.LUT R58, R58, 0xff, RZ, 0xc0, !PT ;  /* 0x000000ff3a3a7812 */ /* 0x000fe200078ec0ff */
[----:B------:R-:W-:Y:S01]  /*0bf0*/  IMAD.IADD R30, R30, 0x1, R53 ;  /* 0x000000011e1e7824 */ /* 0x000fe200078e0235 */
[----:B------:R-:W-:-:S03]  /*0c00*/  LOP3.LUT R54, R54, 0xff, RZ, 0xc0, !PT ;  /* 0x000000ff36367812 */ /* 0x000fc600078ec0ff */
[----:B------:R-:W-:Y:S02]  /*0c10*/  IMAD.IADD R25, R25, 0x1, R58 ;  /* 0x0000000119197824 */ /* 0x000fe400078e023a */
[----:B------:R-:W-:Y:S01]  /*0c20*/  IMAD.IADD R29, R29, 0x1, R54 ;  /* 0x000000011d1d7824 */ /* 0x000fe200078e0236 */
[----:B------:R-:W-:Y:S06]  /*0c30*/  BRA `(.L_x_5) ;  /* 0x0000000800487947 */ /* 0x000fec0003800000 */
.L_x_0:
        /* <DEDUP_REMOVED lines=30> */
.L_x_6:
        /* <DEDUP_REMOVED lines=27> */
.L_x_7:
        /* <DEDUP_REMOVED lines=47> */
.L_x_8:
        /* <DEDUP_REMOVED lines=20> */
.L_x_9:
        /* <DEDUP_REMOVED lines=21> */
[----:B------:R-:W-:-:S07]  /*1550*/  IMAD.IADD R33, R33, 0x1, R54 ;  /* 0x0000000121217824 */ /* 0x000fce00078e0236 */
.L_x_5:
[----:B-----5:R-:W-:Y:S01]  /*1560*/  SHF.R.U32.HI R2, RZ, 0x8, R56 ;  /* 0x00000008ff027819 */ /* 0x020fe20000011638 */
[----:B------:R-:W-:Y:S01]  /*1570*/  UPLOP3.LUT UP1, UPT, UPT, UPT, UPT, 0x40, 0x4 ;  /* 0x000000000004789c */ /* 0x000fe20003f2e870 */
[----:B------:R-:W-:Y:S01]  /*1580*/  LOP3.LUT R3, R56, 0xff, RZ, 0xc0, !PT ;  /* 0x000000ff38037812 */ /* 0x000fe200078ec0ff */
[----:B------:R-:W-:Y:S01]  /*1590*/  UMOV UR5, 0x2 ;  /* 0x0000000200057882 */ /* 0x000fe20000000000 */
[----:B------:R-:W-:Y:S02]  /*15a0*/  LOP3.LUT R2, R2, 0xff, RZ, 0xc0, !PT ;  /* 0x000000ff02027812 */ /* 0x000fe400078ec0ff */
[----:B------:R-:W-:Y:S01]  /*15b0*/  LOP3.LUT R53, R52, 0xff, RZ, 0xc0, !PT ;  /* 0x000000ff34357812 */ /* 0x000fe200078ec0ff */
[----:B------:R-:W-:Y:S01]  /*15c0*/  IMAD.IADD R50, R3, 0x1, R50 ;  /* 0x0000000103327824 */ /* 0x000fe200078e0232 */
[----:B------:R-:W-:Y:S01]  /*15d0*/  LOP3.LUT R3, R6, 0xff, RZ, 0xc0, !PT ;  /* 0x000000ff06037812 */ /* 0x000fe200078ec0ff */
[----:B------:R-:W-:Y:S01]  /*15e0*/  IMAD.IADD R49, R2, 0x1, R49 ;  /* 0x0000000102317824 */ /* 0x000fe200078e0231 */
[----:B------:R-:W-:Y:S01]  /*15f0*/  SHF.R.U32.HI R2, RZ, 0x8, R6 ;  /* 0x00000008ff027819 */ /* 0x000fe20000011606 */
[----:B------:R-:W-:Y:S01]  /*1600*/  IMAD.IADD R42, R53, 0x1, R42 ;  /* 0x00000001352a7824 */ /* 0x000fe200078e022a */
[----:B------:R-:W-:Y:S01]  /*1610*/  LEA.HI R47, R56, R47, RZ, 0x8 ;  /* 0x0000002f382f7211 */ /* 0x000fe200078f40ff */
[----:B------:R-:W-:Y:S01]  /*1620*/  IMAD.IADD R46, R3, 0x1, R46 ;  /* 0x00000001032e7824 */ /* 0x000fe200078e022e */
[----:B------:R-:W-:-:S02]  /*1630*/  LEA.HI R43, R6, R43, RZ, 0x8 ;  /* 0x0000002b062b7211 */ /* 0x000fc400078f40ff */
[----:B------:R-:W-:Y:S02]  /*1640*/  LOP3.LUT R2, R2, 0xff, RZ, 0xc0, !PT ;  /* 0x000000ff02027812 */ /* 0x000fe400078ec0ff */
[----:B------:R-:W-:Y:S02]  /*1650*/  SHF.R.U32.HI R56, RZ, 0x10, R56 ;  /* 0x00000010ff387819 */ /* 0x000fe40000011638 */
[----:B------:R-:W-:Y:S01]  /*1660*/  SHF.R.U32.HI R6, RZ, 0x10, R6 ;  /* 0x00000010ff067819 */ /* 0x000fe20000011606 */
[----:B------:R-:W-:Y:S01]  /*1670*/  IMAD.IADD R45, R2, 0x1, R45 ;  /* 0x00000001022d7824 */ /* 0x000fe200078e022d */
[----:B------:R-:W-:Y:S02]  /*1680*/  LOP3.LUT R3, R56, 0xff, RZ, 0xc0, !PT ;  /* 0x000000ff38037812 */ /* 0x000fe400078ec0ff */
[----:B------:R-:W-:Y:S02]  /*1690*/  LOP3.LUT R53, R6, 0xff, RZ, 0xc0, !PT ;  /* 0x000000ff06357812 */ /* 0x000fe400078ec0ff */
[----:B------:R-:W-:Y:S01]  /*16a0*/  LOP3.LUT R59, R4, 0xff, RZ, 0xc0, !PT ;  /* 0x000000ff043b7812 */ /* 0x000fe200078ec0ff */
[----:B------:R-:W-:Y:S01]  /*16b0*/  IMAD.IADD R48, R3, 0x1, R48 ;  /* 0x0000000103307824 */ /* 0x000fe200078e0230 */
[----:B------:R-:W-:Y:S01]  /*16c0*/  LEA.HI R39, R52, R39, RZ, 0x8 ;  /* 0x0000002734277211 */ /* 0x000fe200078f40ff */
[----:B------:R-:W-:Y:S01]  /*16d0*/  IMAD.IADD R44, R53, 0x1, R44 ;  /* 0x00000001352c7824 */ /* 0x000fe200078e022c */
[----:B------:R-:W-:Y:S01]  /*16e0*/  SHF.R.U32.HI R2, RZ, 0x8, R52 ;  /* 0x00000008ff027819 */ /* 0x000fe20000011634 */
[----:B------:R-:W-:Y:S01]  /*16f0*/  IMAD.IADD R38, R59, 0x1, R38 ;  /* 0x000000013b267824 */ /* 0x000fe200078e0226 */
[----:B------:R-:W-:-:S02]  /*1700*/  LEA.HI R35, R4, R35, RZ, 0x8 ;  /* 0x0000002304237211 */ /* 0x000fc400078f40ff */
[----:B------:R-:W-:Y:S02]  /*1710*/  SHF.R.U32.HI R6, RZ, 0x8, R4 ;  /* 0x00000008ff067819 */ /* 0x000fe40000011604 */
[----:B------:R-:W-:Y:S02]  /*1720*/  SHF.R.U32.HI R52, RZ, 0x10, R52 ;  /* 0x00000010ff347819 */ /* 0x000fe40000011634 */
[----:B------:R-:W-:Y:S02]  /*1730*/  SHF.R.U32.HI R4, RZ, 0x10, R4 ;  /* 0x00000010ff047819 */ /* 0x000fe40000011604 */
[----:B------:R-:W-:Y:S02]  /*1740*/  LOP3.LUT R2, R2, 0xff, RZ, 0xc0, !PT ;  /* 0x000000ff02027812 */ /* 0x000fe400078ec0ff */
[----:B------:R-:W-:Y:S02]  /*1750*/  LOP3.LUT R3, R52, 0xff, RZ, 0xc0, !PT ;  /* 0x000000ff34037812 */ /* 0x000fe400078ec0ff */
[----:B------:R-:W-:Y:S01]  /*1760*/  LOP3.LUT R6, R6, 0xff, RZ, 0xc0, !PT ;  /* 0x000000ff06067812 */ /* 0x000fe200078ec0ff */
[----:B------:R-:W-:Y:S01]  /*1770*/  IMAD.IADD R41, R2, 0x1, R41 ;  /* 0x0000000102297824 */ /* 0x000fe200078e0229 */
[----:B------:R-:W-:Y:S01]  /*1780*/  LOP3.LUT R53, R4, 0xff, RZ, 0xc0, !PT ;  /* 0x000000ff04357812 */ /* 0x000fe200078ec0ff */
[----:B------:R-:W-:-:S02]  /*1790*/  IMAD.IADD R40, R3, 0x1, R40 ;  /* 0x0000000103287824 */ /* 0x000fc400078e0228 */
[----:B------:R-:W-:Y:S02]  /*17a0*/  IMAD.IADD R37, R6, 0x1, R37 ;  /* 0x0000000106257824 */ /* 0x000fe400078e0225 */
[----:B------:R-:W-:Y:S01]  /*17b0*/  IMAD.IADD R36, R53, 0x1, R36 ;  /* 0x0000000135247824 */ /* 0x000fe200078e0224 */
[----:B------:R-:W-:Y:S06]  /*17c0*/  BRA.U UP3, `(.L_x_10) ;  /* 0xffffffe903c47547 */ /* 0x000fec000b83ffff */
[----:B------:R-:W-:Y:S01]  /*17d0*/  UPLOP3.LUT UP0, UPT, UPT, UPT, UPT, 0x40, 0x4 ;  /* 0x000000000004789c */ /* 0x000fe20003f0e870 */
[----:B------:R-:W-:Y:S01]  /*17e0*/  UMOV UR4, 0x4 ;  /* 0x0000000400047882 */ /* 0x000fe20000000000 */
[----:B------:R-:W-:Y:S09]  /*17f0*/  BRA.U UP2, `(.L_x_11) ;  /* 0xffffffe902a87547 */ /* 0x000ff2000b83ffff */
[C---:B------:R-:W-:Y:S01]  /*1800*/  IADD3 R6, PT, PT, -R8.reuse, 0xff, RZ ;  /* 0x000000ff08067810 */ /* 0x040fe20007ffe1ff */
[----:B------:R-:W-:Y:S01]  /*1810*/  IMAD R5, R8, R5, RZ ;  /* 0x0000000508057224 */ /* 0x000fe200078e02ff */
[----:B------:R-:W-:Y:S01]  /*1820*/  BSSY.RECONVERGENT B2, `(.L_x_12) ;  /* 0x0000011000027945 */ /* 0x000fe20003800200 */
[----:B------:R-:W-:Y:S02]  /*1830*/  IMAD.MOV.U32 R53, RZ, RZ, 0x3b808081 ;  /* 0x3b808081ff357424 */ /* 0x000fe400078e00ff */
[----:B------:R-:W-:Y:S02]  /*1840*/  IMAD R0, R0, R6, R5 ;  /* 0x0000000600007224 */ /* 0x000fe400078e0205 */
[----:B------:R-:W-:-:S03]  /*1850*/  IMAD.MOV.U32 R4, RZ, RZ, 0x437f0000 ;  /* 0x437f0000ff047424 */ /* 0x000fc600078e00ff */
[----:B------:R-:W-:-:S04]  /*1860*/  SHF.R.S32.HI R3, RZ, 0x1f, R0 ;  /* 0x0000001fff037819 */ /* 0x000fc80000011400 */
[----:B------:R-:W-:Y:S01]  /*1870*/  LEA.HI R3, R3, R0, RZ, 0x2 ;  /* 0x0000000003037211 */ /* 0x000fe200078f10ff */
[----:B------:R-:W-:-:S03]  /*1880*/  FFMA R0, R53, -R4, 1 ;  /* 0x3f80000035007423 */ /* 0x000fc60000000804 */
[----:B------:R-:W-:Y:S01]  /*1890*/  SHF.R.S32.HI R3, RZ, 0x2, R3 ;  /* 0x00000002ff037819 */ /* 0x000fe20000011403 */
[----:B------:R-:W-:-:S03]  /*18a0*/  FFMA R0, R0, R53, 0.0039215688593685626984 ;  /* 0x3b80808100007423 */ /* 0x000fc60000000035 */
[----:B------:R-:W-:-:S04]  /*18b0*/  I2FP.F32.S32 R3, R3 ;  /* 0x0000000300037245 */ /* 0x000fc80000201400 */
[----:B------:R-:W1:Y:S01]  /*18c0*/  FCHK P0, R3, 255 ;  /* 0x437f000003007902 */ /* 0x000e620000000000 */
[----:B------:R-:W-:-:S04]  /*18d0*/  FFMA R2, R3, R0, RZ ;  /* 0x0000000003027223 */ /* 0x000fc800000000ff */
[----:B------:R-:W-:-:S04]  /*18e0*/  FFMA R53, R2, -255, R3 ;  /* 0xc37f000002357823 */ /* 0x000fc80000000003 */
[----:B------:R-:W-:Y:S01]  /*18f0*/  FFMA R0, R0, R53, R2 ;  /* 0x0000003500007223 */ /* 0x000fe20000000002 */
[----:B-1----:R-:W-:Y:S06]  /*1900*/  @!P0 BRA `(.L_x_13) ;  /* 0x0000000000088947 */ /* 0x002fec0003800000 */
[----:B------:R-:W-:-:S07]  /*1910*/  MOV R52, 0x1930 ;  /* 0x0000193000347802 */ /* 0x000fce0000000f00 */
[----:B0-----:R-:W-:Y:S05]  /*1920*/  CALL.REL.NOINC `($__internal_0_$__cuda_sm3x_div_rn_noftz_f32_slowpath) ;  /* 0x0000001c00007944 */ /* 0x001fea0003c00000 */
.L_x_13:
[----:B0-----:R-:W-:Y:S05]  /*1930*/  BSYNC.RECONVERGENT B2 ;  /* 0x0000000000027941 */ /* 0x001fea0003800200 */
.L_x_12:
[----:B------:R-:W-:Y:S01]  /*1940*/  IMAD R57, R8, R57, RZ ;  /* 0x0000003908397224 */ /* 0x000fe200078e02ff */
[----:B------:R-:W-:Y:S01]  /*1950*/  BSSY.RECONVERGENT B2, `(.L_x_14) ;  /* 0x0000013000027945 */ /* 0x000fe20003800200 */
[----:B------:R-:W-:Y:S02]  /*1960*/  IMAD.MOV.U32 R3, RZ, RZ, 0x3b808081 ;  /* 0x3b808081ff037424 */ /* 0x000fe400078e00ff */
[----:B------:R-:W-:Y:S02]  /*1970*/  IMAD R57, R55, R6, R57 ;  /* 0x0000000637397224 */ /* 0x000fe400078e0239 */
[----:B------:R-:W-:Y:S01]  /*1980*/  FFMA R54, R3, -R4, 1 ;  /* 0x3f80000003367423 */ /* 0x000fe20000000804 */
[----:B------:R0:W-:Y:S02]  /*1990*/  F2I.TRUNC.NTZ R55, R0 ;  /* 0x0000000000377305 */ /* 0x0001e4000020f100 */
[----:B------:R-:W-:-:S04]  /*19a0*/  SHF.R.S32.HI R2, RZ, 0x1f, R57 ;  /* 0x0000001fff027819 */ /* 0x000fc80000011439 */
[----:B------:R-:W-:Y:S01]  /*19b0*/  LEA.HI R2, R2, R57, RZ, 0x2 ;  /* 0x0000003902027211 */ /* 0x000fe200078f10ff */
[----:B0-----:R-:W-:-:S03]  /*19c0*/  FFMA R0, R54, R3, 0.0039215688593685626984 ;  /* 0x3b80808136007423 */ /* 0x001fc60000000003 */
[----:B------:R-:W-:-:S04]  /*19d0*/  SHF.R.S32.HI R2, RZ, 0x2, R2 ;  /* 0x00000002ff027819 */ /* 0x000fc80000011402 */
[----:B------:R-:W-:-:S04]  /*19e0*/  I2FP.F32.S32 R52, R2 ;  /* 0x0000000200347245 */ /* 0x000fc80000201400 */
[----:B------:R-:W0:Y:S01]  /*19f0*/  FCHK P0, R52, 255 ;  /* 0x437f000034007902 */ /* 0x000e220000000000 */
[----:B------:R-:W-:-:S04]  /*1a00*/  FFMA R3, R0, R52, RZ ;  /* 0x0000003400037223 */ /* 0x000fc800000000ff */
[----:B------:R-:W-:-:S04]  /*1a10*/  FFMA R2, R3, -255, R52 ;  /* 0xc37f000003027823 */ /* 0x000fc80000000034 */
[----:B------:R-:W-:Y:S01]  /*1a20*/  FFMA R2, R0, R2, R3 ;  /* 0x0000000200027223 */ /* 0x000fe20000000003 */
[----:B0-----:R-:W-:Y:S06]  /*1a30*/  @!P0 BRA `(.L_x_15) ;  /* 0x0000000000108947 */ /* 0x001fec0003800000 */
[----:B------:R-:W-:Y:S01]  /*1a40*/  IMAD.MOV.U32 R3, RZ, RZ, R52 ;  /* 0x000000ffff037224 */ /* 0x000fe200078e0034 */
[----:B------:R-:W-:-:S07]  /*1a50*/  MOV R52, 0x1a70 ;  /* 0x00001a7000347802 */ /* 0x000fce0000000f00 */
[----:B------:R-:W-:Y:S05]  /*1a60*/  CALL.REL.NOINC `($__internal_0_$__cuda_sm3x_div_rn_noftz_f32_slowpath) ;  /* 0x0000001800b07944 */ /* 0x000fea0003c00000 */
[----:B------:R-:W-:-:S07]  /*1a70*/  IMAD.MOV.U32 R2, RZ, RZ, R0 ;  /* 0x000000ffff027224 */ /* 0x000fce00078e0000 */
.L_x_15:
[----:B------:R-:W-:Y:S05]  /*1a80*/  BSYNC.RECONVERGENT B2 ;  /* 0x0000000000027941 */ /* 0x000fea0003800200 */
.L_x_14:
[----:B------:R-:W-:Y:S01]  /*1a90*/  IMAD R7, R8, R7, RZ ;  /* 0x0000000708077224 */ /* 0x000fe200078e02ff */
[----:B------:R-:W-:Y:S01]  /*1aa0*/  BSSY.RECONVERGENT B2, `(.L_x_16) ;  /* 0x0000012000027945 */ /* 0x000fe20003800200 */
[----:B------:R-:W-:Y:S02]  /*1ab0*/  IMAD.MOV.U32 R3, RZ, RZ, 0x3b808081 ;  /* 0x3b808081ff037424 */ /* 0x000fe400078e00ff */
[----:B------:R-:W-:Y:S02]  /*1ac0*/  IMAD R7, R9, R6, R7 ;  /* 0x0000000609077224 */ /* 0x000fe400078e0207 */
[----:B------:R-:W-:-:S03]  /*1ad0*/  FFMA R8, R3, -R4, 1 ;  /* 0x3f80000003087423 */ /* 0x000fc60000000804 */
[----:B------:R-:W-:-:S04]  /*1ae0*/  SHF.R.S32.HI R0, RZ, 0x1f, R7 ;  /* 0x0000001fff007819 */ /* 0x000fc80000011407 */
[----:B------:R-:W-:Y:S02]  /*1af0*/  LEA.HI R0, R0, R7, RZ, 0x2 ;  /* 0x0000000700007211 */ /* 0x000fe400078f10ff */
[----:B------:R-:W-:Y:S02]  /*1b00*/  F2I.TRUNC.NTZ R7, R2 ;  /* 0x0000000200077305 */ /* 0x000fe4000020f100 */
[----:B------:R-:W-:-:S04]  /*1b10*/  SHF.R.S32.HI R0, RZ, 0x2, R0 ;  /* 0x00000002ff007819 */ /* 0x000fc80000011400 */
[----:B------:R-:W-:Y:S01]  /*1b20*/  I2FP.F32.S32 R52, R0 ;  /* 0x0000000000347245 */ /* 0x000fe20000201400 */
[----:B------:R-:W-:-:S03]  /*1b30*/  FFMA R0, R8, R3, 0.0039215688593685626984 ;  /* 0x3b80808108007423 */ /* 0x000fc60000000003 */
        /* <DEDUP_REMOVED lines=8> */
.L_x_17:
[----:B------:R-:W-:Y:S05]  /*1bc0*/  BSYNC.RECONVERGENT B2 ;  /* 0x0000000000027941 */ /* 0x000fea0003800200 */
.L_x_16:
[----:B------:R-:W-:Y:S01]  /*1bd0*/  IMAD R5, R10, R6, R5 ;  /* 0x000000060a057224 */ /* 0x000fe200078e0205 */
[----:B------:R-:W0:Y:S01]  /*1be0*/  LDC.64 R8, c[0x0][0x380] ;  /* 0x0000e000ff087b82 */ /* 0x000e220000000a00 */
[----:B------:R-:W1:Y:S01]  /*1bf0*/  F2I.TRUNC.NTZ R0, R0 ;  /* 0x0000000000007305 */ /* 0x000e62000020f100 */
[----:B------:R-:W-:Y:S01]  /*1c00*/  IMAD R6, R14, R11, RZ ;  /* 0x0000000b0e067224 */ /* 0x000fe200078e02ff */
[----:B------:R-:W-:Y:S01]  /*1c10*/  BSSY.RECONVERGENT B2, `(.L_x_18) ;  /* 0x000001f000027945 */ /* 0x000fe20003800200 */
[----:B------:R-:W-:Y:S01]  /*1c20*/  SHF.R.S32.HI R2, RZ, 0x1f, R5 ;  /* 0x0000001fff027819 */ /* 0x000fe20000011405 */
[----:B------:R-:W-:Y:S02]  /*1c30*/  IMAD.U32 R7, R7, 0x10000, RZ ;  /* 0x0001000007077824 */ /* 0x000fe400078e00ff */
[----:B------:R-:W-:Y:S01]  /*1c40*/  IMAD R51, R51, 0xb, RZ ;  /* 0x0000000b33337824 */ /* 0x000fe200078e02ff */
[----:B------:R-:W-:Y:S01]  /*1c50*/  LEA.HI R2, R2, R5, RZ, 0x2 ;  /* 0x0000000502027211 */ /* 0x000fe200078f10ff */
[----:B------:R-:W-:Y:S01]  /*1c60*/  IMAD.MOV.U32 R3, RZ, RZ, 0x3b808081 ;  /* 0x3b808081ff037424 */ /* 0x000fe200078e00ff */
[----:B------:R-:W-:-:S02]  /*1c70*/  IADD3 R5, PT, PT, -R14, 0xff, RZ ;  /* 0x000000ff0e057810 */ /* 0x000fc40007ffe1ff */
[----:B------:R-:W-:Y:S02]  /*1c80*/  SHF.R.U32.HI R2, RZ, 0x2, R2 ;  /* 0x00000002ff027819 */ /* 0x000fe40000011602 */
[----:B------:R-:W-:Y:S01]  /*1c90*/  LOP3.LUT R7, R7, 0xff0000, RZ, 0xc0, !PT ;  /* 0x00ff000007077812 */ /* 0x000fe200078ec0ff */
[----:B------:R-:W-:Y:S01]  /*1ca0*/  IMAD R15, R15, R5, R6 ;  /* 0x000000050f0f7224 */ /* 0x000fe200078e0206 */
[----:B------:R-:W-:-:S05]  /*1cb0*/  LOP3.LUT R2, R2, 0xff, RZ, 0xc0, !PT ;  /* 0x000000ff02027812 */ /* 0x000fca00078ec0ff */
[----:B------:R-:W-:Y:S02]  /*1cc0*/  IMAD R55, R55, 0x1000000, R2 ;  /* 0x0100000037377824 */ /* 0x000fe400078e0202 */
[----:B-1----:R-:W-:Y:S01]  /*1cd0*/  IMAD.SHL.U32 R2, R0, 0x100, RZ ;  /* 0x0000010000027824 */ /* 0x002fe200078e00ff */
[----:B------:R-:W-:Y:S01]  /*1ce0*/  SHF.R.S32.HI R0, RZ, 0x1f, R15 ;  /* 0x0000001fff007819 */ /* 0x000fe2000001140f */
[----:B0-----:R-:W-:-:S03]  /*1cf0*/  IMAD.WIDE R8, R51, 0x4, R8 ;  /* 0x0000000433087825 */ /* 0x001fc600078e0208 */
[----:B------:R-:W-:Y:S02]  /*1d00*/  LOP3.LUT R2, R2, 0xff00, RZ, 0xc0, !PT ;  /* 0x0000ff0002027812 */ /* 0x000fe400078ec0ff */
[----:B------:R-:W-:Y:S02]  /*1d10*/  LEA.HI R0, R0, R15, RZ, 0x2 ;  /* 0x0000000f00007211 */ /* 0x000fe400078f10ff */
[----:B------:R-:W-:Y:S01]  /*1d20*/  IADD3 R7, PT, PT, R2, R55, R7 ;  /* 0x0000003702077210 */ /* 0x000fe20007ffe007 */
[----:B------:R-:W-:Y:S01]  /*1d30*/  FFMA R2, R3, -R4, 1 ;  /* 0x3f80000003027423 */ /* 0x000fe20000000804 */
[----:B------:R-:W-:-:S03]  /*1d40*/  SHF.R.S32.HI R0, RZ, 0x2, R0 ;  /* 0x00000002ff007819 */ /* 0x000fc60000011400 */
[----:B------:R0:W-:Y:S01]  /*1d50*/  STG.E desc[UR6][R8.64], R7 ;  /* 0x0000000708007986 */ /* 0x0001e2000c101906 */
[----:B------:R-:W-:Y:S01]  /*1d60*/  I2FP.F32.S32 R10, R0 ;  /* 0x00000000000a7245 */ /* 0x000fe20000201400 */
[----:B------:R-:W-:-:S03]  /*1d70*/  FFMA R0, R2, R3, 0.0039215688593685626984 ;  /* 0x3b80808102007423 */ /* 0x000fc60000000003 */
[----:B------:R-:W1:Y:S01]  /*1d80*/  FCHK P0, R10, 255 ;  /* 0x437f00000a007902 */ /* 0x000e620000000000 */
[----:B------:R-:W-:-:S04]  /*1d90*/  FFMA R3, R0, R10, RZ ;  /* 0x0000000a00037223 */ /* 0x000fc800000000ff */
[----:B------:R-:W-:-:S04]  /*1da0*/  FFMA R2, R3, -255, R10 ;  /* 0xc37f000003027823 */ /* 0x000fc8000000000a */
[----:B------:R-:W-:Y:S01]  /*1db0*/  FFMA R0, R0, R2, R3 ;  /* 0x0000000200007223 */ /* 0x000fe20000000003 */
[----:B01----:R-:W-:Y:S06]  /*1dc0*/  @!P0 BRA `(.L_x_19) ;  /* 0x00000000000c8947 */ /* 0x003fec0003800000 */
[----:B------:R-:W-:Y:S01]  /*1dd0*/  IMAD.MOV.U32 R3, RZ, RZ, R10 ;  /* 0x000000ffff037224 */ /* 0x000fe200078e000a */
[----:B------:R-:W-:-:S07]  /*1de0*/  MOV R52, 0x1e00 ;  /* 0x00001e0000347802 */ /* 0x000fce0000000f00 */
[----:B------:R-:W-:Y:S05]  /*1df0*/  CALL.REL.NOINC `($__internal_0_$__cuda_sm3x_div_rn_noftz_f32_slowpath) ;  /* 0x0000001400cc7944 */ /* 0x000fea0003c00000 */
.L_x_19:
[----:B------:R-:W-:Y:S05]  /*1e00*/  BSYNC.RECONVERGENT B2 ;  /* 0x0000000000027941 */ /* 0x000fea0003800200 */
.L_x_18:
[----:B------:R-:W-:Y:S01]  /*1e10*/  IMAD R12, R14, R12, RZ ;  /* 0x0000000c0e0c7224 */ /* 0x000fe200078e02ff */
[----:B------:R0:W-:Y:S01]  /*1e20*/  F2I.TRUNC.NTZ R7, R0 ;  /* 0x0000000000077305 */ /* 0x0001e2000020f100 */
[----:B------:R-:W-:Y:S01]  /*1e30*/  IMAD.MOV.U32 R11, RZ, RZ, 0x3b808081 ;  /* 0x3b808081ff0b7424 */ /* 0x000fe200078e00ff */
[----:B------:R-:W-:Y:S01]  /*1e40*/  BSSY.RECONVERGENT B2, `(.L_x_20) ;  /* 0x0000011000027945 */ /* 0x000fe20003800200 */
[----:B------:R-:W-:Y:S02]  /*1e50*/  IMAD R12, R16, R5, R12 ;  /* 0x00000005100c7224 */ /* 0x000fe400078e020c */
[----:B------:R-:W-:-:S03]  /*1e60*/  FFMA R2, R11, -R4, 1 ;  /* 0x3f8000000b027423 */ /* 0x000fc60000000804 */
[----:B------:R-:W-:Y:S01]  /*1e70*/  SHF.R.S32.HI R3, RZ, 0x1f, R12 ;  /* 0x0000001fff037819 */ /* 0x000fe2000001140c */
[----:B0-----:R-:W-:-:S03]  /*1e80*/  FFMA R0, R2, R11, 0.0039215688593685626984 ;  /* 0x3b80808102007423 */ /* 0x001fc6000000000b */
[----:B------:R-:W-:-:S04]  /*1e90*/  LEA.HI R3, R3, R12, RZ, 0x2 ;  /* 0x0000000c03037211 */ /* 0x000fc800078f10ff */
        /* <DEDUP_REMOVED lines=11> */
.L_x_21:
[----:B------:R-:W-:Y:S05]  /*1f50*/  BSYNC.RECONVERGENT B2 ;  /* 0x0000000000027941 */ /* 0x000fea0003800200 */
.L_x_20:
[----:B------:R-:W-:Y:S01]  /*1f60*/  IMAD R14, R14, R13, RZ ;  /* 0x0000000d0e0e7224 */ /* 0x000fe200078e02ff */
[----:B------:R-:W-:Y:S01]  /*1f70*/  F2I.TRUNC.NTZ R10, R10 ;  /* 0x0000000a000a7305 */ /* 0x000fe2000020f100 */
[----:B------:R-:W-:Y:S01]  /*1f80*/  IMAD.MOV.U32 R11, RZ, RZ, 0x3b808081 ;  /* 0x3b808081ff0b7424 */ /* 0x000fe200078e00ff */
[----:B------:R-:W-:Y:S01]  /*1f90*/  BSSY.RECONVERGENT B2, `(.L_x_22) ;  /* 0x0000010000027945 */ /* 0x000fe20003800200 */
[----:B------:R-:W-:Y:S02]  /*1fa0*/  IMAD R14, R17, R5, R14 ;  /* 0x00000005110e7224 */ /* 0x000fe400078e020e */
[----:B------:R-:W-:-:S03]  /*1fb0*/  FFMA R0, R11, -R4, 1 ;  /* 0x3f8000000b007423 */ /* 0x000fc60000000804 */
[----:B------:R-:W-:Y:S01]  /*1fc0*/  SHF.R.S32.HI R3, RZ, 0x1f, R14 ;  /* 0x0000001fff037819 */ /* 0x000fe2000001140e */
[----:B------:R-:W-:-:S03]  /*1fd0*/  FFMA R0, R0, R11, 0.0039215688593685626984 ;  /* 0x3b80808100007423 */ /* 0x000fc6000000000b */
        /* <DEDUP_REMOVED lines=11> */
.L_x_23:
[----:B------:R-:W-:Y:S05]  /*2090*/  BSYNC.RECONVERGENT B2 ;  /* 0x0000000000027941 */ /* 0x000fea0003800200 */
.L_x_22:
[----:B------:R-:W-:Y:S01]  /*20a0*/  IMAD R5, R18, R5, R6 ;  /* 0x0000000512057224 */ /* 0x000fe200078e0206 */
[----:B------:R-:W0:Y:S01]  /*20b0*/  F2I.TRUNC.NTZ R0, R0 ;  /* 0x0000000000007305 */ /* 0x000e22000020f100 */
[----:B------:R-:W-:Y:S01]  /*20c0*/  IMAD R6, R22, R19, RZ ;  /* 0x0000001316067224 */ /* 0x000fe200078e02ff */
[----:B------:R-:W-:Y:S01]  /*20d0*/  BSSY.RECONVERGENT B2, `(.L_x_24) ;  /* 0x000001e000027945 */ /* 0x000fe20003800200 */
[----:B------:R-:W-:Y:S01]  /*20e0*/  IMAD.U32 R10, R10, 0x10000, RZ ;  /* 0x000100000a0a7824 */ /* 0x000fe200078e00ff */
[----:B------:R-:W-:-:S04]  /*20f0*/  SHF.R.S32.HI R2, RZ, 0x1f, R5 ;  /* 0x0000001fff027819 */ /* 0x000fc80000011405 */
[----:B------:R-:W-:Y:S02]  /*2100*/  LEA.HI R2, R2, R5, RZ, 0x2 ;  /* 0x0000000502027211 */ /* 0x000fe400078f10ff */
[----:B------:R-:W-:Y:S02]  /*2110*/  IADD3 R5, PT, PT, -R22, 0xff, RZ ;  /* 0x000000ff16057810 */ /* 0x000fe40007ffe1ff */
[----:B------:R-:W-:Y:S02]  /*2120*/  SHF.R.U32.HI R2, RZ, 0x2, R2 ;  /* 0x00000002ff027819 */ /* 0x000fe40000011602 */
[----:B------:R-:W-:Y:S01]  /*2130*/  LOP3.LUT R10, R10, 0xff0000, RZ, 0xc0, !PT ;  /* 0x00ff00000a0a7812 */ /* 0x000fe200078ec0ff */
[----:B------:R-:W-:Y:S01]  /*2140*/  IMAD R23, R23, R5, R6 ;  /* 0x0000000517177224 */ /* 0x000fe200078e0206 */
[----:B------:R-:W-:Y:S01]  /*2150*/  LOP3.LUT R2, R2, 0xff, RZ, 0xc0, !PT ;  /* 0x000000ff02027812 */ /* 0x000fe200078ec0ff */
[----:B0-----:R-:W-:-:S03]  /*2160*/  IMAD.SHL.U32 R3, R0, 0x100, RZ ;  /* 0x0000010000037824 */ /* 0x001fc600078e00ff */
[----:B------:R-:W-:Y:S01]  /*2170*/  SHF.R.S32.HI R0, RZ, 0x1f, R23 ;  /* 0x0000001fff007819 */ /* 0x000fe20000011417 */
[----:B------:R-:W-:Y:S01]  /*2180*/  IMAD R2, R7, 0x1000000, R2 ;  /* 0x0100000007027824 */ /* 0x000fe200078e0202 */
[----:B------:R-:W-:Y:S01]  /*2190*/  LOP3.LUT R3, R3, 0xff00, RZ, 0xc0, !PT ;  /* 0x0000ff0003037812 */ /* 0x000fe200078ec0ff */
[----:B------:R-:W-:Y:S01]  /*21a0*/  IMAD.MOV.U32 R7, RZ, RZ, 0x3b808081 ;  /* 0x3b808081ff077424 */ /* 0x000fe200078e00ff */
        /* <DEDUP_REMOVED lines=15> */
[----:B------:R-:W-:-:S07]  /*22a0*/  IMAD.MOV.U32 R7, RZ, RZ, R0 ;  /* 0x000000ffff077224 */ /* 0x000fce00078e0000 */
.L_x_25:
[----:B------:R-:W-:Y:S05]  /*22b0*/  BSYNC.RECONVERGENT B2 ;  /* 0x0000000000027941 */ /* 0x000fea0003800200 */
.L_x_24:
        /* <DEDUP_REMOVED lines=19> */
.L_x_27:
[----:B------:R-:W-:Y:S05]  /*23f0*/  BSYNC.RECONVERGENT B2 ;  /* 0x0000000000027941 */ /* 0x000fea0003800200 */
.L_x_26:
        /* <DEDUP_REMOVED lines=19> */
.L_x_29:
[----:B------:R-:W-:Y:S05]  /*2530*/  BSYNC.RECONVERGENT B2 ;  /* 0x0000000000027941 */ /* 0x000fea0003800200 */
.L_x_28:
        /* <DEDUP_REMOVED lines=33> */
.L_x_31:
[----:B------:R-:W-:Y:S05]  /*2750*/  BSYNC.RECONVERGENT B2 ;  /* 0x0000000000027941 */ /* 0x000fea0003800200 */
.L_x_30:
        /* <DEDUP_REMOVED lines=19> */
.L_x_33:
[----:B------:R-:W-:Y:S05]  /*2890*/  BSYNC.RECONVERGENT B2 ;  /* 0x0000000000027941 */ /* 0x000fea0003800200 */
.L_x_32:
        /* <DEDUP_REMOVED lines=19> */
.L_x_35:
[----:B------:R-:W-:Y:S05]  /*29d0*/  BSYNC.RECONVERGENT B2 ;  /* 0x0000000000027941 */ /* 0x000fea0003800200 */
.L_x_34:
        /* <DEDUP_REMOVED lines=33> */
.L_x_37:
[----:B------:R-:W-:Y:S05]  /*2bf0*/  BSYNC.RECONVERGENT B2 ;  /* 0x0000000000027941 */ /* 0x000fea0003800200 */
.L_x_36:
        /* <DEDUP_REMOVED lines=19> */
.L_x_39:
[----:B------:R-:W-:Y:S05]  /*2d30*/  BSYNC.RECONVERGENT B2 ;  /* 0x0000000000027941 */ /* 0x000fea0003800200 */
.L_x_38:
        /* <DEDUP_REMOVED lines=19> */
.L_x_41:
[----:B------:R-:W-:Y:S05]  /*2e70*/  BSYNC.RECONVERGENT B2 ;  /* 0x0000000000027941 */ /* 0x000fea0003800200 */
.L_x_40:
        /* <DEDUP_REMOVED lines=33> */
.L_x_43:
[----:B------:R-:W-:Y:S05]  /*3090*/  BSYNC.RECONVERGENT B2 ;  /* 0x0000000000027941 */ /* 0x000fea0003800200 */
.L_x_42:
        /* <DEDUP_REMOVED lines=19> */
.L_x_45:
[----:B------:R-:W-:Y:S05]  /*31d0*/  BSYNC.RECONVERGENT B2 ;  /* 0x0000000000027941 */ /* 0x000fea0003800200 */
.L_x_44:
        /* <DEDUP_REMOVED lines=19> */
.L_x_47:
[----:B------:R-:W-:Y:S05]  /*3310*/  BSYNC.RECONVERGENT B2 ;  /* 0x0000000000027941 */ /* 0x000fea0003800200 */
.L_x_46:
[----:B------:R-:W2:Y:S01]  /*3320*/  LDG.E R4, desc[UR6][R8.64+0x24] ;  /* 0x0000240608047981 */ /* 0x000ea2000c1e1900 */
[----:B------:R-:W-:Y:S01]  /*3330*/  IMAD R5, R50, R5, R6 ;  /* 0x0000000532057224 */ /* 0x000fe200078e0206 */
[----:B------:R-:W0:Y:S01]  /*3340*/  F2I.TRUNC.NTZ R0, R0 ;  /* 0x0000000000007305 */ /* 0x000e22000020f100 */
[----:B------:R-:W-:-:S03]  /*3350*/  IMAD.U32 R10, R10, 0x10000, RZ ;  /* 0x000100000a0a7824 */ /* 0x000fc600078e00ff */
[----:B------:R-:W-:Y:S02]  /*3360*/  SHF.R.S32.HI R2, RZ, 0x1f, R5 ;  /* 0x0000001fff027819 */ /* 0x000fe40000011405 */
[----:B------:R-:W-:Y:S02]  /*3370*/  LOP3.LUT R10, R10, 0xff0000, RZ, 0xc0, !PT ;  /* 0x00ff00000a0a7812 */ /* 0x000fe400078ec0ff */
[----:B------:R-:W-:-:S04]  /*3380*/  LEA.HI R2, R2, R5, RZ, 0x2 ;  /* 0x0000000502027211 */ /* 0x000fc800078f10ff */
[----:B------:R-:W-:Y:S01]  /*3390*/  SHF.R.U32.HI R2, RZ, 0x2, R2 ;  /* 0x00000002ff027819 */ /* 0x000fe20000011602 */
[----:B0-----:R-:W-:-:S03]  /*33a0*/  IMAD.SHL.U32 R3, R0, 0x100, RZ ;  /* 0x0000010000037824 */ /* 0x001fc600078e00ff */
[----:B------:R-:W-:Y:S02]  /*33b0*/  LOP3.LUT R2, R2, 0xff, RZ, 0xc0, !PT ;  /* 0x000000ff02027812 */ /* 0x000fe400078ec0ff */
[----:B------:R-:W-:-:S03]  /*33c0*/  LOP3.LUT R3, R3, 0xff00, RZ, 0xc0, !PT ;  /* 0x0000ff0003037812 */ /* 0x000fc600078ec0ff */
[----:B------:R-:W-:-:S05]  /*33d0*/  IMAD R2, R7, 0x1000000, R2 ;  /* 0x0100000007027824 */ /* 0x000fca00078e0202 */
[----:B------:R-:W-:-:S05]  /*33e0*/  IADD3 R3, PT, PT, R3, R2, R10 ;  /* 0x0000000203037210 */ /* 0x000fca0007ffe00a */
[----:B------:R0:W-:Y:S01]  /*33f0*/  STG.E desc[UR6][R8.64+0x14], R3 ;  /* 0x0000140308007986 */ /* 0x0001e2000c101906 */
[----:B--2---:R-:W-:-:S13]  /*3400*/  LOP3.LUT P0, RZ, R4, 0x4, RZ, 0xc0, !PT ;  /* 0x0000000404ff7812 */ /* 0x004fda000780c0ff */
[----:B0-----:R-:W-:Y:S05]  /*3410*/  @!P0 EXIT ;  /* 0x000000000000894d */ /* 0x001fea0003800000 */
[----:B------:R-:W0:Y:S01]  /*3420*/  S2R R5, SR_LANEID ;  /* 0x0000000000057919 */ /* 0x000e220000000000 */
[----:B------:R-:W-:Y:S01]  /*3430*/  VOTEU.ANY UR4, UPT, PT ;  /* 0x0000000000047886 */ /* 0x000fe200038e0100 */
[----:B------:R-:W1:Y:S01]  /*3440*/  LDC.64 R2, c[0x0][0x398] ;  /* 0x0000e600ff027b82 */ /* 0x000e620000000a00 */
[----:B------:R-:W0:Y:S08]  /*3450*/  FLO.U32 R0, UR4 ;  /* 0x0000000400007d00 */ /* 0x000e3000080e0000 */
[----:B------:R-:W1:Y:S01]  /*3460*/  POPC R11, UR4 ;  /* 0x00000004000b7d09 */ /* 0x000e620008000000 */
[----:B0-----:R-:W-:Y:S01]  /*3470*/  ISETP.EQ.U32.AND P0, PT, R0, R5, PT ;  /* 0x000000050000720c */ /* 0x001fe20003f02070 */
[----:B------:R-:W0:Y:S01]  /*3480*/  S2R R6, SR_LTMASK ;  /* 0x0000000000067919 */ /* 0x000e220000003900 */
[----:B------:R-:W2:Y:S11]  /*3490*/  LDC.64 R4, c[0x0][0x390] ;  /* 0x0000e400ff047b82 */ /* 0x000eb60000000a00 */
[----:B-1----:R-:W3:Y:S04]  /*34a0*/  @P0 ATOMG.E.ADD.STRONG.GPU PT, R3, desc[UR6][R2.64], R11 ;  /* 0x8000000b020309a8 */ /* 0x002ee800081ef106 */
[----:B------:R-:W4:Y:S01]  /*34b0*/  LDG.E R9, desc[UR6][R8.64+0x1c] ;  /* 0x00001c0608097981 */ /* 0x000f22000c1e1900 */
[----:B0-----:R-:W-:-:S06]  /*34c0*/  LOP3.LUT R6, R6, UR4, RZ, 0xc0, !PT ;  /* 0x0000000406067c12 */ /* 0x001fcc000f8ec0ff */
[----:B------:R-:W0:Y:S01]  /*34d0*/  POPC R6, R6 ;  /* 0x0000000600067309 */ /* 0x000e220000000000 */
[----:B---3--:R-:W0:Y:S02]  /*34e0*/  SHFL.IDX PT, R7, R3, R0, 0x1f ;  /* 0x00001f0003077589 */ /* 0x008e2400000e0000 */
[----:B0-----:R-:W-:-:S04]  /*34f0*/  IMAD.IADD R7, R7, 0x1, R6 ;  /* 0x0000000107077824 */ /* 0x001fc800078e0206 */
[----:B--2---:R-:W-:-:S05]  /*3500*/  IMAD.WIDE R4, R7, 0x4, R4 ;  /* 0x0000000407047825 */ /* 0x004fca00078e0204 */
[----:B----4-:R-:W-:Y:S01]  /*3510*/  STG.E desc[UR6][R4.64], R9 ;  /* 0x0000000904007986 */ /* 0x010fe2000c101906 */
[----:B------:R-:W-:Y:S05]  /*3520*/  EXIT ;  /* 0x000000000000794d */ /* 0x000fea0003800000 */
        .weak           $__internal_0_$__cuda_sm3x_div_rn_noftz_f32_slowpath
        .type           $__internal_0_$__cuda_sm3x_div_rn_noftz_f32_slowpath,@function
        .size           $__internal_0_$__cuda_sm3x_div_rn_noftz_f32_slowpath,(.L_x_93 - $__internal_0_$__cuda_sm3x_div_rn_noftz_f32_slowpath)
$__internal_0_$__cuda_sm3x_div_rn_noftz_f32_slowpath:
[----:B------:R-:W-:Y:S01]  /*3530*/  SHF.R.U32.HI R2, RZ, 0x17, R4 ;  /* 0x00000017ff027819 */ /* 0x000fe20000011604 */
[----:B------:R-:W-:Y:S01]  /*3540*/  BSSY.RECONVERGENT B0, `(.L_x_48) ;  /* 0x0000064000007945 */ /* 0x000fe20003800200 */
[----:B------:R-:W-:Y:S01]  /*3550*/  SHF.R.U32.HI R56, RZ, 0x17, R3 ;  /* 0x00000017ff387819 */ /* 0x000fe20000011603 */
[----:B------:R-:W-:Y:S01]  /*3560*/  IMAD.MOV.U32 R59, RZ, RZ, 0x437f0000 ;  /* 0x437f0000ff3b7424 */ /* 0x000fe200078e00ff */
[----:B------:R-:W-:Y:S02]  /*3570*/  LOP3.LUT R2, R2, 0xff, RZ, 0xc0, !PT ;  /* 0x000000ff02027812 */ /* 0x000fe400078ec0ff */
[----:B------:R-:W-:-:S03]  /*3580*/  LOP3.LUT R56, R56, 0xff, RZ, 0xc0, !PT ;  /* 0x000000ff38387812 */ /* 0x000fc600078ec0ff */
[----:B------:R-:W-:Y:S02]  /*3590*/  VIADD R54, R2, 0xffffffff ;  /* 0xffffffff02367836 */ /* 0x000fe40000000000 */
[----:B------:R-:W-:-:S03]  /*35a0*/  VIADD R58, R56, 0xffffffff ;  /* 0xffffffff383a7836 */ /* 0x000fc60000000000 */
[----:B------:R-:W-:-:S04]  /*35b0*/  ISETP.GT.U32.AND P0, PT, R54, 0xfd, PT ;  /* 0x000000fd3600780c */ /* 0x000fc80003f04070 */
[----:B------:R-:W-:-:S13]  /*35c0*/  ISETP.GT.U32.OR P0, PT, R58, 0xfd, P0 ;  /* 0x000000fd3a00780c */ /* 0x000fda0000704470 */
[----:B------:R-:W-:Y:S01]  /*35d0*/  @!P0 IMAD.MOV.U32 R53, RZ, RZ, RZ ;  /* 0x000000ffff358224 */ /* 0x000fe200078e00ff */
[----:B------:R-:W-:Y:S06]  /*35e0*/  @!P0 BRA `(.L_x_49) ;  /* 0x0000000000608947 */ /* 0x000fec0003800000 */
[----:B------:R-:W-:Y:S01]  /*35f0*/  IMAD.MOV.U32 R0, RZ, RZ, 0x437f0000 ;  /* 0x437f0000ff007424 */ /* 0x000fe200078e00ff */
[----:B------:R-:W-:-:S04]  /*3600*/  FSETP.GTU.FTZ.AND P0, PT, |R3|, +INF , PT ;  /* 0x7f8000000300780b */ /* 0x000fc80003f1c200 */
[----:B------:R-:W-:-:S04]  /*3610*/  FSETP.GTU.FTZ.AND P1, PT, |R0|, +INF , PT ;  /* 0x7f8000000000780b */ /* 0x000fc80003f3c200 */
[----:B------:R-:W-:-:S13]  /*3620*/  PLOP3.LUT P0, PT, P0, P1, PT, 0xf8, 0x8f ;  /* 0x00000000008f781c */ /* 0x000fda0000703f70 */
[----:B------:R-:W-:Y:S05]  /*3630*/  @P0 BRA `(.L_x_50) ;  /* 0x00000004004c0947 */ /* 0x000fea0003800000 */
[----:B------:R-:W-:-:S13]  /*3640*/  LOP3.LUT P0, RZ, R59, 0x7fffffff, R3, 0xc8, !PT ;  /* 0x7fffffff3bff7812 */ /* 0x000fda000780c803 */
[----:B------:R-:W-:Y:S05]  /*3650*/  @!P0 BRA `(.L_x_51) ;  /* 0x00000004003c8947 */ /* 0x000fea0003800000 */
[C---:B------:R-:W-:Y:S02]  /*3660*/  FSETP.NEU.FTZ.AND P2, PT, |R3|.reuse, +INF , PT ;  /* 0x7f8000000300780b */ /* 0x040fe40003f5d200 */
[----:B------:R-:W-:Y:S02]  /*3670*/  FSETP.NEU.FTZ.AND P1, PT, |R0|, +INF , PT ;  /* 0x7f8000000000780b */ /* 0x000fe40003f3d200 */
[----:B------:R-:W-:-:S11]  /*3680*/  FSETP.NEU.FTZ.AND P0, PT, |R3|, +INF , PT ;  /* 0x7f8000000300780b */ /* 0x000fd60003f1d200 */
[----:B------:R-:W-:Y:S05]  /*3690*/  @!P1 BRA !P2, `(.L_x_51) ;  /* 0x00000004002c9947 */ /* 0x000fea0005000000 */
[----:B------:R-:W-:-:S04]  /*36a0*/  LOP3.LUT P2, RZ, R3, 0x7fffffff, RZ, 0xc0, !PT ;  /* 0x7fffffff03ff7812 */ /* 0x000fc8000784c0ff */
[----:B------:R-:W-:-:S13]  /*36b0*/  PLOP3.LUT P1, PT, P1, P2, PT, 0x2f, 0xf2 ;  /* 0x0000000000f2781c */ /* 0x000fda0000f24577 */
[----:B------:R-:W-:Y:S05]  /*36c0*/  @P1 BRA `(.L_x_52) ;  /* 0x0000000400181947 */ /* 0x000fea0003800000 */
[----:B------:R-:W-:-:S04]  /*36d0*/  LOP3.LUT P1, RZ, R59, 0x7fffffff, RZ, 0xc0, !PT ;  /* 0x7fffffff3bff7812 */ /* 0x000fc8000782c0ff */
[----:B------:R-:W-:-:S13]  /*36e0*/  PLOP3.LUT P0, PT, P0, P1, PT, 0x2f, 0xf2 ;  /* 0x0000000000f2781c */ /* 0x000fda0000702577 */
[----:B------:R-:W-:Y:S05]  /*36f0*/  @P0 BRA `(.L_x_53) ;  /* 0x0000000400000947 */ /* 0x000fea0003800000 */
[----:B------:R-:W-:Y:S02]  /*3700*/  ISETP.GE.AND P0, PT, R58, RZ, PT ;  /* 0x000000ff3a00720c */ /* 0x000fe40003f06270 */
[----:B------:R-:W-:-:S11]  /*3710*/  ISETP.GE.AND P1, PT, R54, RZ, PT ;  /* 0x000000ff3600720c */ /* 0x000fd60003f26270 */
[----:B------:R-:W-:Y:S02]  /*3720*/  @P0 IMAD.MOV.U32 R53, RZ, RZ, RZ ;  /* 0x000000ffff350224 */ /* 0x000fe400078e00ff */
[----:B------:R-:W-:Y:S01]  /*3730*/  @!P0 FFMA R3, R3, 1.84467440737095516160e+19, RZ ;  /* 0x5f80000003038823 */ /* 0x000fe200000000ff */
[----:B------:R-:W-:Y:S02]  /*3740*/  @!P0 IMAD.MOV.U32 R53, RZ, RZ, -0x40 ;  /* 0xffffffc0ff358424 */ /* 0x000fe400078e00ff */
[----:B------:R-:W-:Y:S02]  /*3750*/  @!P1 FFMA R59, R0, 1.84467440737095516160e+19, RZ ;  /* 0x5f800000003b9823 */ /* 0x000fe400000000ff */
[----:B------:R-:W-:-:S07]  /*3760*/  @!P1 VIADD R53, R53, 0x40 ;  /* 0x0000004035359836 */ /* 0x000fce0000000000 */
.L_x_49:
[----:B------:R-:W-:Y:S01]  /*3770*/  LEA R58, R2, 0xc0800000, 0x17 ;  /* 0xc0800000023a7811 */ /* 0x000fe200078eb8ff */
[----:B------:R-:W-:Y:S01]  /*3780*/  VIADD R56, R56, 0xffffff81 ;  /* 0xffffff8138387836 */ /* 0x000fe20000000000 */
[----:B------:R-:W-:Y:S03]  /*3790*/  BSSY.RECONVERGENT B1, `(.L_x_54) ;  /* 0x0000035000017945 */ /* 0x000fe60003800200 */
[----:B------:R-:W-:Y:S01]  /*37a0*/  IMAD.IADD R58, R59, 0x1, -R58 ;  /* 0x000000013b3a7824 */ /* 0x000fe200078e0a3a */
[----:B------:R-:W-:-:S03]  /*37b0*/  IADD3 R2, PT, PT, R56, 0x7f, -R2 ;  /* 0x0000007f38027810 */ /* 0x000fc60007ffe802 */
[----:B------:R-:W0:Y:S01]  /*37c0*/  MUFU.RCP R0, R58 ;  /* 0x0000003a00007308 */ /* 0x000e220000001000 */
[----:B------:R-:W-:Y:S01]  /*37d0*/  FADD.FTZ R59, -R58, -RZ ;  /* 0x800000ff3a3b7221 */ /* 0x000fe20000010100 */
[----:B------:R-:W-:-:S03]  /*37e0*/  IMAD.IADD R53, R2, 0x1, R53 ;  /* 0x0000000102357824 */ /* 0x000fc600078e0235 */
[----:B0-----:R-:W-:-:S04]  /*37f0*/  FFMA R61, R0, R59, 1 ;  /* 0x3f800000003d7423 */ /* 0x001fc8000000003b */
[----:B------:R-:W-:Y:S01]  /*3800*/  FFMA R61, R0, R61, R0 ;  /* 0x0000003d003d7223 */ /* 0x000fe20000000000 */
[----:B------:R-:W-:-:S04]  /*3810*/  IMAD R0, R56, -0x800000, R3 ;  /* 0xff80000038007824 */ /* 0x000fc800078e0203 */
[----:B------:R-:W-:-:S04]  /*3820*/  FFMA R54, R0, R61, RZ ;  /* 0x0000003d00367223 */ /* 0x000fc800000000ff */
[----:B------:R-:W-:-:S04]  /*3830*/  FFMA R3, R59, R54, R0 ;  /* 0x000000363b037223 */ /* 0x000fc80000000000 */
[----:B------:R-:W-:-:S04]  /*3840*/  FFMA R54, R61, R3, R54 ;  /* 0x000000033d367223 */ /* 0x000fc80000000036 */
[----:B------:R-:W-:-:S04]  /*3850*/  FFMA R59, R59, R54, R0 ;  /* 0x000000363b3b7223 */ /* 0x000fc80000000000 */
[----:B------:R-:W-:-:S05]  /*3860*/  FFMA R0, R61, R59, R54 ;  /* 0x0000003b3d007223 */ /* 0x000fca0000000036 */
[----:B------:R-:W-:-:S04]  /*3870*/  SHF.R.U32.HI R2, RZ, 0x17, R0 ;  /* 0x00000017ff027819 */ /* 0x000fc80000011600 */
[----:B------:R-:W-:-:S05]  /*3880*/  LOP3.LUT R2, R2, 0xff, RZ, 0xc0, !PT ;  /* 0x000000ff02027812 */ /* 0x000fca00078ec0ff */
[----:B------:R-:W-:-:S04]  /*3890*/  IMAD.IADD R2, R2, 0x1, R53 ;  /* 0x0000000102027824 */ /* 0x000fc800078e0235 */
[----:B------:R-:W-:-:S05]  /*38a0*/  VIADD R3, R2, 0xffffffff ;  /* 0xffffffff02037836 */ /* 0x000fca0000000000 */
[----:B------:R-:W-:-:S13]  /*38b0*/  ISETP.GE.U32.AND P0, PT, R3, 0xfe, PT ;  /* 0x000000fe0300780c */ /* 0x000fda0003f06070 */
[----:B------:R-:W-:Y:S05]  /*38c0*/  @!P0 BRA `(.L_x_55) ;  /* 0x0000000000808947 */ /* 0x000fea0003800000 */
[----:B------:R-:W-:-:S13]  /*38d0*/  ISETP.GT.AND P0, PT, R2, 0xfe, PT ;  /* 0x000000fe0200780c */ /* 0x000fda0003f04270 */
[----:B------:R-:W-:Y:S05]  /*38e0*/  @P0 BRA `(.L_x_56) ;  /* 0x00000000006c0947 */ /* 0x000fea0003800000 */
[----:B------:R-:W-:-:S13]  /*38f0*/  ISETP.GE.AND P0, PT, R2, 0x1, PT ;  /* 0x000000010200780c */ /* 0x000fda0003f06270 */
[----:B------:R-:W-:Y:S05]  /*3900*/  @P0 BRA `(.L_x_57) ;  /* 0x0000000000740947 */ /* 0x000fea0003800000 */
[----:B------:R-:W-:Y:S02]  /*3910*/  ISETP.GE.AND P0, PT, R2, -0x18, PT ;  /* 0xffffffe80200780c */ /* 0x000fe40003f06270 */
[----:B------:R-:W-:-:S11]  /*3920*/  LOP3.LUT R0, R0, 0x80000000, RZ, 0xc0, !PT ;  /* 0x8000000000007812 */ /* 0x000fd600078ec0ff */
[----:B------:R-:W-:Y:S05]  /*3930*/  @!P0 BRA `(.L_x_57) ;  /* 0x0000000000688947 */ /* 0x000fea0003800000 */
[CCC-:B------:R-:W-:Y:S01]  /*3940*/  FFMA.RZ R3, R61.reuse, R59.reuse, R54.reuse ;  /* 0x0000003b3d037223 */ /* 0x1c0fe2000000c036 */
[CCC-:B------:R-:W-:Y:S01]  /*3950*/  FFMA.RP R53, R61.reuse, R59.reuse, R54.reuse ;  /* 0x0000003b3d357223 */ /* 0x1c0fe20000008036 */
[----:B------:R-:W-:Y:S01]  /*3960*/  FFMA.RM R54, R61, R59, R54 ;  /* 0x0000003b3d367223 */ /* 0x000fe20000004036 */
[C---:B------:R-:W-:Y:S02]  /*3970*/  ISETP.NE.AND P2, PT, R2.reuse, RZ, PT ;  /* 0x000000ff0200720c */ /* 0x040fe40003f45270 */
[----:B------:R-:W-:Y:S02]  /*3980*/  LOP3.LUT R3, R3, 0x7fffff, RZ, 0xc0, !PT ;  /* 0x007fffff03037812 */ /* 0x000fe400078ec0ff */
[----:B------:R-:W-:Y:S01]  /*3990*/  FSETP.NEU.FTZ.AND P0, PT, R53, R54, PT ;  /* 0x000000363500720b */ /* 0x000fe20003f1d000 */
[C---:B------:R-:W-:Y:S01]  /*39a0*/  VIADD R53, R2.reuse, 0x20 ;  /* 0x0000002002357836 */ /* 0x040fe20000000000 */
[----:B------:R-:W-:Y:S02]  /*39b0*/  LOP3.LUT R54, R3, 0x800000, RZ, 0xfc, !PT ;  /* 0x0080000003367812 */ /* 0x000fe400078efcff */
[----:B------:R-:W-:Y:S01]  /*39c0*/  ISETP.NE.AND P1, PT, R2, RZ, PT ;  /* 0x000000ff0200720c */ /* 0x000fe20003f25270 */
[----:B------:R-:W-:Y:S01]  /*39d0*/  IMAD.MOV R2, RZ, RZ, -R2 ;  /* 0x000000ffff027224 */ /* 0x000fe200078e0a02 */
[----:B------:R-:W-:-:S04]  /*39e0*/  SHF.L.U32 R53, R54, R53, RZ ;  /* 0x0000003536357219 */ /* 0x000fc800000006ff */
[----:B------:R-:W-:Y:S02]  /*39f0*/  SEL R3, R2, RZ, P2 ;  /* 0x000000ff02037207 */ /* 0x000fe40001000000 */
[----:B------:R-:W-:Y:S02]  /*3a00*/  ISETP.NE.AND P1, PT, R53, RZ, P1 ;  /* 0x000000ff3500720c */ /* 0x000fe40000f25270 */
[----:B------:R-:W-:Y:S02]  /*3a10*/  SHF.R.U32.HI R53, RZ, R3, R54 ;  /* 0x00000003ff357219 */ /* 0x000fe40000011636 */
[----:B------:R-:W-:Y:S02]  /*3a20*/  PLOP3.LUT P0, PT, P0, P1, PT, 0xf8, 0x8f ;  /* 0x00000000008f781c */ /* 0x000fe40000703f70 */
[----:B------:R-:W-:Y:S02]  /*3a30*/  SHF.R.U32.HI R3, RZ, 0x1, R53 ;  /* 0x00000001ff037819 */ /* 0x000fe40000011635 */
[----:B------:R-:W-:-:S04]  /*3a40*/  SEL R2, RZ, 0x1, !P0 ;  /* 0x00000001ff027807 */ /* 0x000fc80004000000 */
[----:B------:R-:W-:-:S04]  /*3a50*/  LOP3.LUT R2, R2, 0x1, R3, 0xf8, !PT ;  /* 0x0000000102027812 */ /* 0x000fc800078ef803 */
[----:B------:R-:W-:-:S05]  /*3a60*/  LOP3.LUT R2, R2, R53, RZ, 0xc0, !PT ;  /* 0x0000003502027212 */ /* 0x000fca00078ec0ff */
[----:B------:R-:W-:-:S05]  /*3a70*/  IMAD.IADD R3, R3, 0x1, R2 ;  /* 0x0000000103037824 */ /* 0x000fca00078e0202 */
[----:B------:R-:W-:Y:S01]  /*3a80*/  LOP3.LUT R0, R3, R0, RZ, 0xfc, !PT ;  /* 0x0000000003007212 */ /* 0x000fe200078efcff */
[----:B------:R-:W-:Y:S06]  /*3a90*/  BRA `(.L_x_57) ;  /* 0x0000000000107947 */ /* 0x000fec0003800000 */
.L_x_56:
[----:B------:R-:W-:-:S04]  /*3aa0*/  LOP3.LUT R0, R0, 0x80000000, RZ, 0xc0, !PT ;  /* 0x8000000000007812 */ /* 0x000fc800078ec0ff */
[----:B------:R-:W-:Y:S01]  /*3ab0*/  LOP3.LUT R0, R0, 0x7f800000, RZ, 0xfc, !PT ;  /* 0x7f80000000007812 */ /* 0x000fe200078efcff */
[----:B------:R-:W-:Y:S06]  /*3ac0*/  BRA `(.L_x_57) ;  /* 0x0000000000047947 */ /* 0x000fec0003800000 */
.L_x_55:
[----:B------:R-:W-:-:S07]  /*3ad0*/  IMAD R0, R53, 0x800000, R0 ;  /* 0x0080000035007824 */ /* 0x000fce00078e0200 */
.L_x_57:
[----:B------:R-:W-:Y:S05]  /*3ae0*/  BSYNC.RECONVERGENT B1 ;  /* 0x0000000000017941 */ /* 0x000fea0003800200 */
.L_x_54:
[----:B------:R-:W-:Y:S05]  /*3af0*/  BRA `(.L_x_58) ;  /* 0x0000000000207947 */ /* 0x000fea0003800000 */
.L_x_53:
[----:B------:R-:W-:-:S04]  /*3b00*/  LOP3.LUT R3, R59, 0x80000000, R3, 0x48, !PT ;  /* 0x800000003b037812 */ /* 0x000fc800078e4803 */
[----:B------:R-:W-:Y:S01]  /*3b10*/  LOP3.LUT R0, R3, 0x7f800000, RZ, 0xfc, !PT ;  /* 0x7f80000003007812 */ /* 0x000fe200078efcff */
[----:B------:R-:W-:Y:S06]  /*3b20*/  BRA `(.L_x_58) ;  /* 0x0000000000147947 */ /* 0x000fec0003800000 */
.L_x_52:
[----:B------:R-:W-:Y:S01]  /*3b30*/  LOP3.LUT R0, R59, 0x80000000, R3, 0x48, !PT ;  /* 0x800000003b007812 */ /* 0x000fe200078e4803 */
[----:B------:R-:W-:Y:S06]  /*3b40*/  BRA `(.L_x_58) ;  /* 0x00000000000c7947 */ /* 0x000fec0003800000 */
.L_x_51:
[----:B------:R-:W0:Y:S01]  /*3b50*/  MUFU.RSQ R0, -QNAN ;  /* 0xffc0000000007908 */ /* 0x000e220000001400 */
[----:B------:R-:W-:Y:S05]  /*3b60*/  BRA `(.L_x_58) ;  /* 0x0000000000047947 */ /* 0x000fea0003800000 */
.L_x_50:
[----:B------:R-:W-:-:S07]  /*3b70*/  FADD.FTZ R0, R3, R0 ;  /* 0x0000000003007221 */ /* 0x000fce0000010000 */
.L_x_58:
[----:B------:R-:W-:Y:S05]  /*3b80*/  BSYNC.RECONVERGENT B0 ;  /* 0x0000000000007941 */ /* 0x000fea0003800200 */
.L_x_48:
[----:B------:R-:W-:-:S04]  /*3b90*/  IMAD.MOV.U32 R53, RZ, RZ, 0x0 ;  /* 0x00000000ff357424 */ /* 0x000fc800078e00ff */
[----:B0-----:R-:W-:Y:S05]  /*3ba0*/  RET.REL.NODEC R52 `(_Z26cudaCombineFromQueueThreadPiiiS_S_) ;  /* 0xffffffc434147950 */ /* 0x001fea0003c3ffff */
.L_x_59:
[----:B------:R-:W-:-:S00]  /*3bb0*/  BRA `(.L_x_59) ;  /* 0xfffffffc00fc7947 */ /* 0x000fc0000383ffff */
[----:B------:R-:W-:-:S00]  /*3bc0*/  NOP ;  /* 0x0000000000007918 */ /* 0x000fc00000000000 */
        /* <DEDUP_REMOVED lines=11> */
.L_x_93:


//--------------------- .text._Z27cudaCombineFromLeavesThreadPiS_iS_S_ --------------------------
	.section	.text._Z27cudaCombineFromLeavesThreadPiS_iS_S_,"ax",@progbits
	.align	128
        .global         _Z27cudaCombineFromLeavesThreadPiS_iS_S_
        .type           _Z27cudaCombineFromLeavesThreadPiS_iS_S_,@function
        .size           _Z27cudaCombineFromLeavesThreadPiS_iS_S_,(.L_x_97 - _Z27cudaCombineFromLeavesThreadPiS_iS_S_)
        .other          _Z27cudaCombineFromLeavesThreadPiS_iS_S_,@"STO_CUDA_ENTRY STV_DEFAULT"
_Z27cudaCombineFromLeavesThreadPiS_iS_S_:
.text._Z27cudaCombineFromLeavesThreadPiS_iS_S_:
[----:B------:R-:W-:Y:S01]  /*0000*/  LDC R1, c[0x0][0x37c] ;  /* 0x0000df00ff017b82 */ /* 0x000fe20000000800 */
[----:B------:R-:W0:Y:S07]  /*0010*/  S2R R3, SR_TID.X ;  /* 0x0000000000037919 */ /* 0x000e2e0000002100 */
[----:B------:R-:W0:Y:S01]  /*0020*/  S2UR UR4, SR_CTAID.X ;  /* 0x00000000000479c3 */ /* 0x000e220000002500 */
[----:B------:R-:W1:Y:S07]  /*0030*/  LDCU UR5, c[0x0][0x390] ;  /* 0x00007200ff0577ac */ /* 0x000e6e0008000800 */
[----:B------:R-:W0:Y:S02]  /*0040*/  LDC R0, c[0x0][0x360] ;  /* 0x0000d800ff007b82 */ /* 0x000e240000000800 */
[----:B0-----:R-:W-:-:S05]  /*0050*/  IMAD R0, R0, UR4, R3 ;  /* 0x0000000400007c24 */ /* 0x001fca000f8e0203 */
[----:B-1----:R-:W-:-:S13]  /*0060*/  ISETP.GE.AND P0, PT, R0, UR5, PT ;  /* 0x0000000500007c0c */ /* 0x002fda000bf06270 */
[----:B------:R-:W-:Y:S05]  /*0070*/  @P0 EXIT ;  /* 0x000000000000094d */ /* 0x000fea0003800000 */
[----:B------:R-:W0:Y:S01]  /*0080*/  LDC.64 R2, c[0x0][0x388] ;  /* 0x0000e200ff027b82 */ /* 0x000e220000000a00 */
[----:B------:R-:W1:Y:S01]  /*0090*/  LDCU.64 UR4, c[0x0][0x358] ;  /* 0x00006b00ff0477ac */ /* 0x000e620008000a00 */
[----:B------:R-:W-:-:S04]  /*00a0*/  IMAD R5, R0, 0x3, RZ ;  /* 0x0000000300057824 */ /* 0x000fc800078e02ff */
[----:B0-----:R-:W-:Y:S02]  /*00b0*/  IMAD.WIDE R2, R5, 0x4, R2 ;  /* 0x0000000405027825 */ /* 0x001fe400078e0202 */
[----:B------:R-:W0:Y:S04]  /*00c0*/  LDC.64 R4, c[0x0][0x380] ;  /* 0x0000e000ff047b82 */ /* 0x000e280000000a00 */
[----:B-1----:R-:W2:Y:S02]  /*00d0*/  LDG.E R2, desc[UR4][R2.64+0x8] ;  /* 0x0000080402027981 */ /* 0x002ea4000c1e1900 */
[----:B--2---:R-:W-:-:S04]  /*00e0*/  IMAD R7, R2, 0xb, RZ ;  /* 0x0000000b02077824 */ /* 0x004fc800078e02ff */
[----:B0-----:R-:W-:-:S05]  /*00f0*/  IMAD.WIDE R4, R7, 0x4, R4 ;  /* 0x0000000407047825 */ /* 0x001fca00078e0204 */
[----:B------:R-:W2:Y:S02]  /*0100*/  LDG.E R0, desc[UR4][R4.64+0x24] ;  /* 0x0000240404007981 */ /* 0x000ea4000c1e1900 */
[----:B--2---:R-:W-:-:S13]  /*0110*/  LOP3.LUT P0, RZ, R0, 0x4, RZ, 0xc0, !PT ;  /* 0x0000000400ff7812 */ /* 0x004fda000780c0ff */
[----:B------:R-:W-:Y:S05]  /*0120*/  @!P0 EXIT ;  /* 0x000000000000894d */ /* 0x000fea0003800000 */
        /* <DEDUP_REMOVED lines=13> */
[----:B0-----:R-:W-:-:S05]  /*0200*/  IADD3 R9, PT, PT, R9, R8, RZ ;  /* 0x0000000809097210 */ /* 0x001fca0007ffe0ff */
[----:B--2---:R-:W-:-:S05]  /*0210*/  IMAD.WIDE R6, R9, 0x4, R6 ;  /* 0x0000000409067825 */ /* 0x004fca00078e0206 */
[----:B----4-:R-:W-:Y:S01]  /*0220*/  STG.E desc[UR4][R6.64], R5 ;  /* 0x0000000506007986 */ /* 0x010fe2000c101904 */
[----:B------:R-:W-:Y:S05]  /*0230*/  EXIT ;  /* 0x000000000000794d */ /* 0x000fea0003800000 */
.L_x_60:
        /* <DEDUP_REMOVED lines=12> */
.L_x_97:


//--------------------- .text._Z22cudaBuildTreeFromQueuePiiS_S_S_S_iii --------------------------
	.section	.text._Z22cudaBuildTreeFromQueuePiiS_S_S_S_iii,"ax",@progbits
	.align	128
        .global         _Z22cudaBuildTreeFromQueuePiiS_S_S_S_iii
        .type           _Z22cudaBuildTreeFromQueuePiiS_S_S_S_iii,@function
        .size           _Z22cudaBuildTreeFromQueuePiiS_S_S_S_iii,(.L_x_94 - _Z22cudaBuildTreeFromQueuePiiS_S_S_S_iii)
        .other          _Z22cudaBuildTreeFromQueuePiiS_S_S_S_iii,@"STO_CUDA_ENTRY STV_DEFAULT"
_Z22cudaBuildTreeFromQueuePiiS_S_S_S_iii:
.text._Z22cudaBuildTreeFromQueuePiiS_S_S_S_iii:
[----:B------:R-:W0:Y:S01]  /*0000*/  LDC R1, c[0x0][0x37c] ;  /* 0x0000df00ff017b82 */ /* 0x000e220000000800 */
[----:B------:R-:W1:Y:S01]  /*0010*/  S2R R3, SR_TID.X ;  /* 0x0000000000037919 */ /* 0x000e620000002100 */
[----:B------:R-:W2:Y:S06]  /*0020*/  LDCU UR5, c[0x0][0x2fc] ;  /* 0x00005f80ff0577ac */ /* 0x000eac0008000800 */
[----:B------:R-:W1:Y:S01]  /*0030*/  S2UR UR6, SR_CTAID.X ;  /* 0x00000000000679c3 */ /* 0x000e620000002500 */
[----:B0-----:R-:W-:Y:S01]  /*0040*/  VIADD R1, R1, 0xfffffff0 ;  /* 0xfffffff001017836 */ /* 0x001fe20000000000 */
[----:B------:R-:W0:Y:S03]  /*0050*/  LDCU.64 UR8, c[0x0][0x3b0] ;  /* 0x00007600ff0877ac */ /* 0x000e260008000a00 */
[----:B------:R-:W-:Y:S01]  /*0060*/  VIADD R6, R1, 0x8 ;  /* 0x0000000801067836 */ /* 0x000fe20000000000 */
[----:B------:R-:W3:Y:S02]  /*0070*/  LDCU UR4, c[0x0][0x2f8] ;  /* 0x00005f00ff0477ac */ /* 0x000ee40008000800 */
[----:B------:R-:W1:Y:S02]  /*0080*/  LDC R2, c[0x0][0x360] ;  /* 0x0000d800ff027b82 */ /* 0x000e640000000800 */
[----:B---3--:R-:W-:-:S05]  /*0090*/  IADD3 R6, P1, PT, R6, UR4, RZ ;  /* 0x0000000406067c10 */ /* 0x008fca000ff3e0ff */
[----:B--2---:R-:W-:Y:S02]  /*00a0*/  IMAD.X R7, RZ, RZ, UR5, P1 ;  /* 0x00000005ff077e24 */ /* 0x004fe400088e06ff */
[----:B-1----:R-:W-:-:S04]  /*00b0*/  IMAD R2, R2, UR6, R3 ;  /* 0x0000000602027c24 */ /* 0x002fc8000f8e0203 */
[----:B0-----:R-:W-:-:S05]  /*00c0*/  VIADD R2, R2, UR8 ;  /* 0x0000000802027c36 */ /* 0x001fca0008000000 */
[----:B------:R-:W-:-:S13]  /*00d0*/  ISETP.GE.AND P0, PT, R2, UR9, PT ;  /* 0x0000000902007c0c */ /* 0x000fda000bf06270 */
[----:B------:R-:W-:Y:S05]  /*00e0*/  @P0 EXIT ;  /* 0x000000000000094d */ /* 0x000fea0003800000 */
[----:B------:R-:W-:Y:S01]  /*00f0*/  MOV R0, 0x50 ;  /* 0x0000005000007802 */ /* 0x000fe20000000f00 */
[----:B------:R0:W-:Y:S01]  /*0100*/  STL [R1+0x8], R2 ;  /* 0x0000080201007387 */ /* 0x0001e20000100800 */
[----:B------:R-:W1:Y:S02]  /*0110*/  LDCU.64 UR4, c[0x4][0x48] ;  /* 0x01000900ff0477ac */ /* 0x000e640008000a00 */
[----:B------:R0:W2:Y:S01]  /*0120*/  LDC.64 R8, c[0x4][R0] ;  /* 0x0100000000087b82 */ /* 0x0000a20000000a00 */
[----:B------:R-:W3:Y:S01]  /*0130*/  LDCU.64 UR36, c[0x0][0x358] ;  /* 0x00006b00ff2477ac */ /* 0x000ee20008000a00 */
[----:B-1----:R-:W-:Y:S02]  /*0140*/  IMAD.U32 R4, RZ, RZ, UR4 ;  /* 0x00000004ff047e24 */ /* 0x002fe4000f8e00ff */
[----:B0-----:R-:W-:-:S07]  /*0150*/  IMAD.U32 R5, RZ, RZ, UR5 ;  /* 0x00000005ff057e24 */ /* 0x001fce000f8e00ff */
[----:B------:R-:W-:-:S07]  /*0160*/  LEPC R20, `(.L_x_61) ;  /* 0x000000001014794e */ /* 0x000fce0000000000 */
[----:B--23--:R-:W-:Y:S05]  /*0170*/  CALL.ABS.NOINC R8 ;  /* 0x0000000008007343 */ /* 0x00cfea0003c00000 */
.L_x_61:
[----:B------:R-:W0:Y:S01]  /*0180*/  LDC.64 R4, c[0x0][0x3a0] ;  /* 0x0000e800ff047b82 */ /* 0x000e220000000a00 */
[----:B------:R-:W-:Y:S01]  /*0190*/  IMAD R3, R2, 0x3, RZ ;  /* 0x0000000302037824 */ /* 0x000fe200078e02ff */
[----:B------:R-:W1:Y:S01]  /*01a0*/  LDCU.64 UR4, c[0x0][0x380] ;  /* 0x00007000ff0477ac */ /* 0x000e620008000a00 */
[----:B------:R-:W2:Y:S05]  /*01b0*/  LDCU.64 UR6, c[0x0][0x390] ;  /* 0x00007200ff0677ac */ /* 0x000eaa0008000a00 */
[----:B------:R-:W3:Y:S01]  /*01c0*/  LDC.64 R16, c[0x0][0x3a8] ;  /* 0x0000ea00ff107b82 */ /* 0x000ee20000000a00 */
[----:B------:R-:W4:Y:S01]  /*01d0*/  LDCU.64 UR8, c[0x0][0x398] ;  /* 0x00007300ff0877ac */ /* 0x000f220008000a00 */
[----:B------:R-:W4:Y:S01]  /*01e0*/  LDCU.64 UR10, c[0x0][0x3a0] ;  /* 0x00007400ff0a77ac */ /* 0x000f220008000a00 */
[----:B0-----:R-:W-:-:S05]  /*01f0*/  IMAD.WIDE R2, R3, 0x4, R4 ;  /* 0x0000000403027825 */ /* 0x001fca00078e0204 */
[----:B------:R0:W5:Y:S04]  /*0200*/  LDG.E R4, desc[UR36][R2.64] ;  /* 0x0000002402047981 */ /* 0x000168000c1e1900 */
[----:B------:R0:W5:Y:S04]  /*0210*/  LDG.E R5, desc[UR36][R2.64+0x4] ;  /* 0x0000042402057981 */ /* 0x000168000c1e1900 */
[----:B------:R0:W5:Y:S01]  /*0220*/  LDG.E R10, desc[UR36][R2.64+0x8] ;  /* 0x00000824020a7981 */ /* 0x000162000c1e1900 */
[----:B------:R-:W-:Y:S02]  /*0230*/  HFMA2 R21, -RZ, RZ, 0, 0 ;  /* 0x00000000ff157431 */ /* 0x000fe400000001ff */
[----:B-1----:R-:W-:Y:S01]  /*0240*/  IMAD.U32 R6, RZ, RZ, UR4 ;  /* 0x00000004ff067e24 */ /* 0x002fe2000f8e00ff */
[----:B------:R-:W-:Y:S01]  /*0250*/  MOV R20, 0x2f0 ;  /* 0x000002f000147802 */ /* 0x000fe20000000f00 */
[----:B---3--:R0:W-:Y:S01]  /*0260*/  STL.64 [R1], R16 ;  /* 0x0000001001007387 */ /* 0x0081e20000100a00 */
[----:B------:R-:W-:-:S02]  /*0270*/  IMAD.U32 R7, RZ, RZ, UR5 ;  /* 0x00000005ff077e24 */ /* 0x000fc4000f8e00ff */
[----:B--2---:R-:W-:Y:S02]  /*0280*/  IMAD.U32 R8, RZ, RZ, UR6 ;  /* 0x00000006ff087e24 */ /* 0x004fe4000f8e00ff */
[----:B------:R-:W-:Y:S02]  /*0290*/  IMAD.U32 R9, RZ, RZ, UR7 ;  /* 0x00000007ff097e24 */ /* 0x000fe4000f8e00ff */
[----:B----4-:R-:W-:Y:S02]  /*02a0*/  IMAD.U32 R12, RZ, RZ, UR8 ;  /* 0x00000008ff0c7e24 */ /* 0x010fe4000f8e00ff */
[----:B------:R-:W-:Y:S02]  /*02b0*/  IMAD.U32 R13, RZ, RZ, UR9 ;  /* 0x00000009ff0d7e24 */ /* 0x000fe4000f8e00ff */
[----:B------:R-:W-:Y:S02]  /*02c0*/  IMAD.U32 R14, RZ, RZ, UR10 ;  /* 0x0000000aff0e7e24 */ /* 0x000fe4000f8e00ff */
[----:B0-----:R-:W-:-:S07]  /*02d0*/  IMAD.U32 R15, RZ, RZ, UR11 ;  /* 0x0000000bff0f7e24 */ /* 0x001fce000f8e00ff */
[----:B-----5:R-:W-:Y:S05]  /*02e0*/  CALL.REL.NOINC `($_Z22cudaBuildTreeFromQueuePiiS_S_S_S_iii$_Z13cudaAddToTreeiPiiS_iS_S_S_) ;  /* 0x0000000000047944 */ /* 0x020fea0003c00000 */
[----:B------:R-:W-:Y:S05]  /*02f0*/  EXIT ;  /* 0x000000000000794d */ /* 0x000fea0003800000 */
        .type           $_Z22cudaBuildTreeFromQueuePiiS_S_S_S_iii$_Z13cudaAddToTreeiPiiS_iS_S_S_,@function
        .size           $_Z22cudaBuildTreeFromQueuePiiS_S_S_S_iii$_Z13cudaAddToTreeiPiiS_iS_S_S_,(.L_x_94 - $_Z22cudaBuildTreeFromQueuePiiS_S_S_S_iii$_Z13cudaAddToTreeiPiiS_iS_S_S_)
$_Z22cudaBuildTreeFromQueuePiiS_S_S_S_iii$_Z13cudaAddToTreeiPiiS_iS_S_S_:
[----:B------:R-:W-:Y:S02]  /*0300*/  VIADD R1, R1, 0xffffff88 ;  /* 0xffffff8801017836 */ /* 0x000fe40000000000 */
[----:B------:R-:W-:Y:S02]  /*0310*/  IMAD.MOV.U32 R35, RZ, RZ, R10 ;  /* 0x000000ffff237224 */ /* 0x000fe400078e000a */
[----:B------:R-:W-:Y:S01]  /*0320*/  IMAD.MOV.U32 R34, RZ, RZ, R5 ;  /* 0x000000ffff227224 */ /* 0x000fe200078e0005 */
[----:B------:R-:W-:Y:S04]  /*0330*/  STL [R1+0x74], R38 ;  /* 0x0000742601007387 */ /* 0x000fe80000100800 */
        /* <DEDUP_REMOVED lines=8> */
[----:B------:R0:W-:Y:S04]  /*03c0*/  STL [R1+0x2c], R16 ;  /* 0x00002c1001007387 */ /* 0x0001e80000100800 */
[----:B------:R1:W-:Y:S04]  /*03d0*/  STL [R1+0x28], R2 ;  /* 0x0000280201007387 */ /* 0x0003e80000100800 */
[----:B------:R2:W-:Y:S01]  /*03e0*/  STL [R1+0x64], R30 ;  /* 0x0000641e01007387 */ /* 0x0005e20000100800 */
[----:B0-----:R-:W0:Y:S05]  /*03f0*/  BMOV.32.CLEAR R16, B7 ;  /* 0x0000000007107355 */ /* 0x001e2a0000100000 */
[----:B-1----:R-:W1:Y:S05]  /*0400*/  BMOV.32.CLEAR R2, B6 ;  /* 0x0000000006027355 */ /* 0x002e6a0000100000 */
[----:B------:R-:W-:Y:S01]  /*0410*/  BSSY B7, `(.L_x_62) ;  /* 0x000011b000077945 */ /* 0x000fe20003800000 */
[----:B------:R3:W-:Y:S01]  /*0420*/  STL [R1+0x60], R29 ;  /* 0x0000601d01007387 */ /* 0x0007e20000100800 */
[----:B--2---:R-:W-:-:S03]  /*0430*/  IMAD.MOV.U32 R30, RZ, RZ, R4 ;  /* 0x000000ffff1e7224 */ /* 0x004fc600078e0004 */
[----:B------:R2:W-:Y:S04]  /*0440*/  STL [R1+0x5c], R28 ;  /* 0x00005c1c01007387 */ /* 0x0005e80000100800 */
[----:B------:R4:W-:Y:S01]  /*0450*/  STL [R1+0x58], R27 ;  /* 0x0000581b01007387 */ /* 0x0009e20000100800 */
[----:B---3--:R-:W-:-:S03]  /*0460*/  IMAD.MOV.U32 R29, RZ, RZ, R13 ;  /* 0x000000ffff1d7224 */ /* 0x008fc600078e000d */
[----:B------:R3:W-:Y:S01]  /*0470*/  STL [R1+0x54], R26 ;  /* 0x0000541a01007387 */ /* 0x0007e20000100800 */
[----:B--2---:R-:W-:-:S03]  /*0480*/  IMAD.MOV.U32 R28, RZ, RZ, R12 ;  /* 0x000000ffff1c7224 */ /* 0x004fc600078e000c */
[----:B------:R2:W-:Y:S01]  /*0490*/  STL [R1+0x50], R25 ;  /* 0x0000501901007387 */ /* 0x0005e20000100800 */
[----:B----4-:R-:W-:-:S03]  /*04a0*/  IMAD.MOV.U32 R27, RZ, RZ, R15 ;  /* 0x000000ffff1b7224 */ /* 0x010fc600078e000f */
[----:B------:R4:W-:Y:S01]  /*04b0*/  STL [R1+0x4c], R24 ;  /* 0x00004c1801007387 */ /* 0x0009e20000100800 */
[----:B---3--:R-:W-:-:S03]  /*04c0*/  IMAD.MOV.U32 R26, RZ, RZ, R14 ;  /* 0x000000ffff1a7224 */ /* 0x008fc600078e000e */
[----:B------:R3:W-:Y:S01]  /*04d0*/  STL [R1+0x48], R23 ;  /* 0x0000481701007387 */ /* 0x0007e20000100800 */
[----:B--2---:R-:W-:-:S03]  /*04e0*/  IMAD.MOV.U32 R25, RZ, RZ, R9 ;  /* 0x000000ffff197224 */ /* 0x004fc600078e0009 */
[----:B------:R2:W-:Y:S01]  /*04f0*/  STL [R1+0x44], R22 ;  /* 0x0000441601007387 */ /* 0x0005e20000100800 */
[----:B----4-:R-:W-:Y:S02]  /*0500*/  IMAD.MOV.U32 R24, RZ, RZ, R8 ;  /* 0x000000ffff187224 */ /* 0x010fe400078e0008 */
[----:B---3--:R-:W-:Y:S02]  /*0510*/  IMAD.MOV.U32 R23, RZ, RZ, R7 ;  /* 0x000000ffff177224 */ /* 0x008fe400078e0007 */
[----:B--2---:R-:W-:Y:S01]  /*0520*/  IMAD.MOV.U32 R22, RZ, RZ, R6 ;  /* 0x000000ffff167224 */ /* 0x004fe200078e0006 */
[----:B------:R-:W-:Y:S05]  /*0530*/  YIELD ;  /* 0x0000000000007946 */ /* 0x000fea0003800000 */
[----:B------:R-:W2:Y:S01]  /*0540*/  LDCU.64 UR4, c[0x0][0x358] ;  /* 0x00006b00ff0477ac */ /* 0x000ea20008000a00 */
[----:B------:R-:W-:Y:S01]  /*0550*/  IMAD R37, R30, 0x3, RZ ;  /* 0x000000031e257824 */ /* 0x000fe200078e02ff */
[----:B------:R3:W5:Y:S01]  /*0560*/  LDL.64 R18, [R1+0x78] ;  /* 0x0000780001127983 */ /* 0x0007620000100a00 */
[----:B------:R-:W4:Y:S02]  /*0570*/  LDCU.64 UR6, c[0x4][URZ] ;  /* 0x01000000ff0677ac */ /* 0x000f240008000a00 */
[----:B------:R-:W-:-:S05]  /*0580*/  IMAD.WIDE R36, R37, 0x4, R22 ;  /* 0x0000000425247825 */ /* 0x000fca00078e0216 */
[----:B--2---:R-:W2:Y:S04]  /*0590*/  LDG.E R31, desc[UR4][R36.64+0x8] ;  /* 0x00000804241f7981 */ /* 0x004ea8000c1e1900 */
[----:B------:R-:W3:Y:S01]  /*05a0*/  LDG.E R10, desc[UR4][R28.64] ;  /* 0x000000041c0a7981 */ /* 0x000ee2000c1e1900 */
[----:B------:R-:W0:Y:S01]  /*05b0*/  LDCU UR4, c[0x0][0x2f8] ;  /* 0x00005f00ff0477ac */ /* 0x000e220008000800 */
[----:B------:R-:W1:Y:S02]  /*05c0*/  LDCU UR5, c[0x0][0x2fc] ;  /* 0x00005f80ff0577ac */ /* 0x000e640008000800 */
[----:B------:R0:W-:Y:S01]  /*05d0*/  STL.64 [R1+0x18], R34 ;  /* 0x0000182201007387 */ /* 0x0001e20000100a00 */
[----:B------:R-:W-:Y:S01]  /*05e0*/  IADD3 R17, PT, PT, R1, 0x8, RZ ;  /* 0x0000000801117810 */ /* 0x000fe20007ffe0ff */
[----:B----4-:R-:W-:-:S02]  /*05f0*/  IMAD.U32 R4, RZ, RZ, UR6 ;  /* 0x00000006ff047e24 */ /* 0x010fc4000f8e00ff */
[----:B------:R-:W-:Y:S01]  /*0600*/  IMAD.U32 R5, RZ, RZ, UR7 ;  /* 0x00000007ff057e24 */ /* 0x000fe2000f8e00ff */
[----:B0-----:R-:W-:-:S05]  /*0610*/  IADD3 R17, P0, PT, R17, UR4, RZ ;  /* 0x0000000411117c10 */ /* 0x001fca000ff1e0ff */
[----:B-1----:R-:W-:Y:S02]  /*0620*/  IMAD.X R38, RZ, RZ, UR5, P0 ;  /* 0x00000005ff267e24 */ /* 0x002fe400080e06ff */
[----:B------:R-:W-:Y:S02]  /*0630*/  IMAD.MOV.U32 R6, RZ, RZ, R17 ;  /* 0x000000ffff067224 */ /* 0x000fe400078e0011 */
[----:B------:R-:W-:Y:S01]  /*0640*/  IMAD.MOV.U32 R7, RZ, RZ, R38 ;  /* 0x000000ffff077224 */ /* 0x000fe200078e0026 */
[--C-:B--2---:R-:W-:Y:S02]  /*0650*/  SHF.R.U32.HI R0, RZ, 0x10, R31.reuse ;  /* 0x00000010ff007819 */ /* 0x104fe4000001161f */
[--C-:B------:R-:W-:Y:S02]  /*0660*/  SHF.R.U32.HI R9, RZ, 0x8, R31.reuse ;  /* 0x00000008ff097819 */ /* 0x100fe4000001161f */
[----:B------:R-:W-:Y:S02]  /*0670*/  SHF.R.U32.HI R31, RZ, 0x18, R31 ;  /* 0x00000018ff1f7819 */ /* 0x000fe4000001161f */
[----:B------:R-:W-:-:S02]  /*0680*/  LOP3.LUT R8, R0, 0xff, RZ, 0xc0, !PT ;  /* 0x000000ff00087812 */ /* 0x000fc400078ec0ff */
[----:B------:R-:W-:Y:S02]  /*0690*/  LOP3.LUT R9, R9, 0xff, RZ, 0xc0, !PT ;  /* 0x000000ff09097812 */ /* 0x000fe400078ec0ff */
[----:B------:R-:W-:Y:S01]  /*06a0*/  MOV R0, 0x50 ;  /* 0x0000005000007802 */ /* 0x000fe20000000f00 */
[----:B------:R0:W-:Y:S03]  /*06b0*/  STL.64 [R1+0x8], R30 ;  /* 0x0000081e01007387 */ /* 0x0001e60000100a00 */
[----:B------:R0:W1:Y:S01]  /*06c0*/  LDC.64 R12, c[0x4][R0] ;  /* 0x01000000000c7b82 */ /* 0x0000620000000a00 */
[----:B------:R0:W-:Y:S04]  /*06d0*/  STL.64 [R1+0x10], R8 ;  /* 0x0000100801007387 */ /* 0x0001e80000100a00 */
[----:B---3--:R0:W-:Y:S02]  /*06e0*/  STL [R1+0x20], R10 ;  /* 0x0000200a01007387 */ /* 0x0081e40000100800 */
[----:B------:R-:W-:-:S07]  /*06f0*/  LEPC R20, `(.L_x_63) ;  /* 0x000000001014794e */ /* 0x000fce0000000000 */
[----:B01---5:R-:W-:Y:S05]  /*0700*/  CALL.ABS.NOINC R12 ;  /* 0x000000000c007343 */ /* 0x023fea0003c00000 */
.L_x_63:
[----:B------:R-:W0:Y:S01]  /*0710*/  LDC.64 R40, c[0x0][0x358] ;  /* 0x0000d600ff287b82 */ /* 0x000e220000000a00 */
[----:B------:R-:W-:Y:S01]  /*0720*/  ISETP.NE.AND P0, PT, R35, 0x1, PT ;  /* 0x000000012300780c */ /* 0x000fe20003f05270 */
[----:B------:R-:W-:-:S04]  /*0730*/  IMAD R33, R34, 0xb, RZ ;  /* 0x0000000b22217824 */ /* 0x000fc800078e02ff */
[----:B------:R-:W-:-:S08]  /*0740*/  IMAD.WIDE R32, R33, 0x4, R24 ;  /* 0x0000000421207825 */ /* 0x000fd000078e0218 */
[----:B------:R-:W-:Y:S05]  /*0750*/  @P0 BRA `(.L_x_64) ;  /* 0x0000000000c00947 */ /* 0x000fea0003800000 */
[----:B------:R-:W-:Y:S01]  /*0760*/  MOV R17, 0x50 ;  /* 0x0000005000117802 */ /* 0x000fe20000000f00 */
[----:B------:R-:W1:Y:S01]  /*0770*/  LDCU.64 UR4, c[0x4][0x8] ;  /* 0x01000100ff0477ac */ /* 0x000e620008000a00 */
[----:B------:R-:W-:Y:S02]  /*0780*/  CS2R R6, SRZ ;  /* 0x0000000000067805 */ /* 0x000fe4000001ff00 */
[----:B------:R2:W3:Y:S01]  /*0790*/  LDC.64 R8, c[0x4][R17] ;  /* 0x0100000011087b82 */ /* 0x0004e20000000a00 */
[----:B-1----:R-:W-:Y:S02]  /*07a0*/  IMAD.U32 R4, RZ, RZ, UR4 ;  /* 0x00000004ff047e24 */ /* 0x002fe4000f8e00ff */
[----:B--2---:R-:W-:-:S07]  /*07b0*/  IMAD.U32 R5, RZ, RZ, UR5 ;  /* 0x00000005ff057e24 */ /* 0x004fce000f8e00ff */
[----:B------:R-:W-:-:S07]  /*07c0*/  LEPC R20, `(.L_x_65) ;  /* 0x000000001014794e */ /* 0x000fce0000000000 */
[----:B0--3--:R-:W-:Y:S05]  /*07d0*/  CALL.ABS.NOINC R8 ;  /* 0x0000000008007343 */ /* 0x009fea0003c00000 */
.L_x_65:
[----:B------:R-:W-:Y:S02]  /*07e0*/  R2UR UR4, R40 ;  /* 0x00000000280472ca */ /* 0x000fe400000e0000 */
[----:B------:R-:W-:-:S13]  /*07f0*/  R2UR UR5, R41 ;  /* 0x00000000290572ca */ /* 0x000fda00000e0000 */
[----:B------:R-:W2:Y:S01]  /*0800*/  LDG.E R5, desc[UR4][R36.64] ;  /* 0x0000000424057981 */ /* 0x000ea2000c1e1900 */
[C---:B------:R-:W-:Y:S02]  /*0810*/  R2UR UR6, R40.reuse ;  /* 0x00000000280672ca */ /* 0x040fe400000e0000 */
[C---:B------:R-:W-:Y:S02]  /*0820*/  R2UR UR7, R41.reuse ;  /* 0x00000000290772ca */ /* 0x040fe400000e0000 */
[----:B------:R-:W-:Y:S02]  /*0830*/  R2UR UR8, R40 ;  /* 0x00000000280872ca */ /* 0x000fe400000e0000 */
[----:B------:R-:W-:Y:S01]  /*0840*/  R2UR UR9, R41 ;  /* 0x00000000290972ca */ /* 0x000fe200000e0000 */
[----:B--2---:R-:W-:Y:S08]  /*0850*/  STG.E desc[UR4][R32.64], R5 ;  /* 0x0000000520007986 */ /* 0x004ff0000c101904 */
[----:B------:R-:W-:Y:S04]  /*0860*/  STG.E desc[UR6][R32.64+0x4], R5 ;  /* 0x0000040520007986 */ /* 0x000fe8000c101906 */
[----:B------:R-:W2:Y:S04]  /*0870*/  LDG.E R7, desc[UR8][R36.64] ;  /* 0x0000000824077981 */ /* 0x000ea8000c1e1900 */
[----:B--2---:R-:W-:Y:S04]  /*0880*/  STG.E desc[UR4][R32.64+0x8], R7 ;  /* 0x0000080720007986 */ /* 0x004fe8000c101904 */
[----:B------:R0:W-:Y:S04]  /*0890*/  STG.E desc[UR6][R32.64+0xc], R7 ;  /* 0x00000c0720007986 */ /* 0x0001e8000c101906 */
[----:B------:R-:W2:Y:S04]  /*08a0*/  LDG.E R3, desc[UR8][R36.64] ;  /* 0x0000000824037981 */ /* 0x000ea8000c1e1900 */
[----:B--2---:R1:W-:Y:S01]  /*08b0*/  STG.E desc[UR4][R32.64+0x10], R3 ;  /* 0x0000100320007986 */ /* 0x0043e2000c101904 */
[----:B------:R1:W2:Y:S01]  /*08c0*/  LDC.64 R10, c[0x4][R17] ;  /* 0x01000000110a7b82 */ /* 0x0002a20000000a00 */
[----:B------:R-:W3:Y:S02]  /*08d0*/  LDCU.64 UR4, c[0x4][0x10] ;  /* 0x01000200ff0477ac */ /* 0x000ee40008000a00 */
[----:B------:R1:W-:Y:S04]  /*08e0*/  STG.E desc[UR6][R32.64+0x14], R3 ;  /* 0x0000140320007986 */ /* 0x0003e8000c101906 */
[----:B------:R-:W4:Y:S01]  /*08f0*/  LDG.E R9, desc[UR8][R36.64+0x4] ;  /* 0x0000040824097981 */ /* 0x000f22000c1e1900 */
[----:B0-----:R-:W-:Y:S01]  /*0900*/  CS2R R6, SRZ ;  /* 0x0000000000067805 */ /* 0x001fe2000001ff00 */
[----:B---3--:R-:W-:-:S02]  /*0910*/  IMAD.U32 R4, RZ, RZ, UR4 ;  /* 0x00000004ff047e24 */ /* 0x008fc4000f8e00ff */
[----:B------:R-:W-:Y:S01]  /*0920*/  IMAD.U32 R5, RZ, RZ, UR5 ;  /* 0x00000005ff057e24 */ /* 0x000fe2000f8e00ff */
[----:B----4-:R1:W-:Y:S04]  /*0930*/  STG.E desc[UR6][R32.64+0x18], R9 ;  /* 0x0000180920007986 */ /* 0x0103e8000c101906 */
[----:B--2---:R1:W-:Y:S02]  /*0940*/  STG.E desc[UR8][R36.64+0x8], R34 ;  /* 0x0000082224007986 */ /* 0x0043e4000c101908 */
[----:B------:R-:W-:-:S07]  /*0950*/  LEPC R20, `(.L_x_66) ;  /* 0x000000001014794e */ /* 0x000fce0000000000 */
[----:B-1----:R-:W-:Y:S05]  /*0960*/  CALL.ABS.NOINC R10 ;  /* 0x000000000a007343 */ /* 0x002fea0003c00000 */
.L_x_66:
[----:B------:R-:W-:Y:S02]  /*0970*/  R2UR UR4, R40 ;  /* 0x00000000280472ca */ /* 0x000fe400000e0000 */
[----:B------:R-:W-:-:S13]  /*0980*/  R2UR UR5, R41 ;  /* 0x00000000290572ca */ /* 0x000fda00000e0000 */
[----:B------:R-:W2:Y:S01]  /*0990*/  LDG.E R3, desc[UR4][R32.64+0x24] ;  /* 0x0000240420037981 */ /* 0x000ea2000c1e1900 */
[----:B------:R-:W-:Y:S01]  /*09a0*/  R2UR UR6, R40 ;  /* 0x00000000280672ca */ /* 0x000fe200000e0000 */
[----:B------:R0:W1:Y:S01]  /*09b0*/  LDC.64 R8, c[0x4][R17] ;  /* 0x0100000011087b82 */ /* 0x0000620000000a00 */
[----:B------:R-:W-:Y:S01]  /*09c0*/  R2UR UR7, R41 ;  /* 0x00000000290772ca */ /* 0x000fe200000e0000 */
[----:B------:R-:W3:Y:S01]  /*09d0*/  LDCU.64 UR4, c[0x4][0x18] ;  /* 0x01000300ff0477ac */ /* 0x000ee20008000a00 */
[----:B------:R-:W-:Y:S01]  /*09e0*/  CS2R R6, SRZ ;  /* 0x0000000000067805 */ /* 0x000fe2000001ff00 */
[----:B---3--:R-:W-:Y:S01]  /*09f0*/  IMAD.U32 R4, RZ, RZ, UR4 ;  /* 0x00000004ff047e24 */ /* 0x008fe2000f8e00ff */
[----:B------:R-:W-:Y:S01]  /*0a00*/  MOV R5, UR5 ;  /* 0x0000000500057c02 */ /* 0x000fe20008000f00 */
[----:B--2---:R-:W-:-:S08]  /*0a10*/  VIADD R3, R3, 0x2 ;  /* 0x0000000203037836 */ /* 0x004fd00000000000 */
[----:B-1----:R0:W-:Y:S02]  /*0a20*/  STG.E desc[UR6][R32.64+0x24], R3 ;  /* 0x0000240320007986 */ /* 0x0021e4000c101906 */
[----:B------:R-:W-:-:S07]  /*0a30*/  LEPC R20, `(.L_x_67) ;  /* 0x000000001014794e */ /* 0x000fce0000000000 */
[----:B0-----:R-:W-:Y:S05]  /*0a40*/  CALL.ABS.NOINC R8 ;  /* 0x0000000008007343 */ /* 0x001fea0003c00000 */
.L_x_67:
[----:B------:R-:W-:Y:S05]  /*0a50*/  BRA `(.L_x_68) ;  /* 0x0000000800d87947 */ /* 0x000fea0003800000 */
.L_x_64:
[----:B0-----:R-:W-:Y:S02]  /*0a60*/  R2UR UR4, R40 ;  /* 0x00000000280472ca */ /* 0x001fe400000e0000 */
[----:B------:R-:W-:-:S13]  /*0a70*/  R2UR UR5, R41 ;  /* 0x00000000290572ca */ /* 0x000fda00000e0000 */
[----:B------:R-:W2:Y:S01]  /*0a80*/  LDG.E R4, desc[UR4][R32.64+0x20] ;  /* 0x0000200420047981 */ /* 0x000ea2000c1e1900 */
[----:B------:R-:W-:Y:S01]  /*0a90*/  BSSY B6, `(.L_x_69) ;  /* 0x0000036000067945 */ /* 0x000fe20003800000 */
[----:B--2---:R-:W-:-:S13]  /*0aa0*/  ISETP.NE.AND P0, PT, R4, RZ, PT ;  /* 0x000000ff0400720c */ /* 0x004fda0003f05270 */
[----:B------:R-:W-:Y:S05]  /*0ab0*/  @!P0 BRA `(.L_x_70) ;  /* 0x0000000000cc8947 */ /* 0x000fea0003800000 */
[----:B------:R-:W-:Y:S02]  /*0ac0*/  R2UR UR4, R40 ;  /* 0x00000000280472ca */ /* 0x000fe400000e0000 */
[----:B------:R-:W-:-:S13]  /*0ad0*/  R2UR UR5, R41 ;  /* 0x00000000290572ca */ /* 0x000fda00000e0000 */
[----:B------:R-:W2:Y:S02]  /*0ae0*/  LDG.E R0, desc[UR4][R32.64+0x24] ;  /* 0x0000240420007981 */ /* 0x000ea4000c1e1900 */
[----:B--2---:R-:W-:-:S04]  /*0af0*/  LOP3.LUT R0, R0, 0x1, RZ, 0xc0, !PT ;  /* 0x0000000100007812 */ /* 0x004fc800078ec0ff */
[----:B------:R-:W-:-:S13]  /*0b00*/  ISETP.NE.U32.AND P0, PT, R0, 0x1, PT ;  /* 0x000000010000780c */ /* 0x000fda0003f05070 */
[----:B------:R-:W-:Y:S05]  /*0b10*/  @P0 BREAK B6 ;  /* 0x0000000000060942 */ /* 0x000fea0003800000 */
[----:B------:R-:W-:Y:S05]  /*0b20*/  @!P0 BRA `(.L_x_70) ;  /* 0x0000000000b08947 */ /* 0x000fea0003800000 */
[----:B------:R-:W-:Y:S02]  /*0b30*/  R2UR UR4, R40 ;  /* 0x00000000280472ca */ /* 0x000fe400000e0000 */
[----:B------:R-:W-:-:S13]  /*0b40*/  R2UR UR5, R41 ;  /* 0x00000000290572ca */ /* 0x000fda00000e0000 */
[----:B------:R-:W2:Y:S04]  /*0b50*/  LDG.E R36, desc[UR4][R36.64+0x8] ;  /* 0x0000080424247981 */ /* 0x000ea8000c1e1900 */
[----:B------:R-:W3:Y:S01]  /*0b60*/  LDG.E R9, desc[UR4][R28.64] ;  /* 0x000000041c097981 */ /* 0x000ee2000c1e1900 */
[----:B------:R-:W-:Y:S01]  /*0b70*/  SHF.R.S32.HI R35, RZ, 0x1, R35 ;  /* 0x00000001ff237819 */ /* 0x000fe20000011423 */
[----:B------:R-:W-:Y:S01]  /*0b80*/  VIADD R3, R4, 0x4 ;  /* 0x0000000404037836 */ /* 0x000fe20000000000 */
[----:B------:R-:W0:Y:S01]  /*0b90*/  LDCU.64 UR4, c[0x4][0x20] ;  /* 0x01000400ff0477ac */ /* 0x000e220008000a00 */
[----:B------:R-:W-:Y:S02]  /*0ba0*/  IMAD.MOV.U32 R6, RZ, RZ, R17 ;  /* 0x000000ffff067224 */ /* 0x000fe400078e0011 */
[----:B------:R-:W-:-:S02]  /*0bb0*/  IMAD.MOV.U32 R7, RZ, RZ, R38 ;  /* 0x000000ffff077224 */ /* 0x000fc400078e0026 */
[----:B0-----:R-:W-:Y:S01]  /*0bc0*/  IMAD.U32 R5, RZ, RZ, UR5 ;  /* 0x00000005ff057e24 */ /* 0x001fe2000f8e00ff */
[----:B--2---:R-:W-:-:S04]  /*0bd0*/  SHF.R.U32.HI R0, RZ, 0x18, R36 ;  /* 0x00000018ff007819 */ /* 0x004fc80000011624 */
[----:B------:R-:W-:Y:S02]  /*0be0*/  LOP3.LUT P1, RZ, R0, R35, RZ, 0xc0, !PT ;  /* 0x0000002300ff7212 */ /* 0x000fe4000782c0ff */
[----:B------:R-:W-:-:S04]  /*0bf0*/  SHF.R.U32.HI R0, RZ, 0x10, R36 ;  /* 0x00000010ff007819 */ /* 0x000fc80000011624 */
[----:B------:R-:W-:Y:S02]  /*0c00*/  LOP3.LUT P0, RZ, R0, 0xff, R35, 0x80, !PT ;  /* 0x000000ff00ff7812 */ /* 0x000fe40007808023 */
[----:B------:R-:W-:-:S05]  /*0c10*/  SHF.R.U32.HI R0, RZ, 0x8, R36 ;  /* 0x00000008ff007819 */ /* 0x000fca0000011624 */
[----:B------:R-:W-:Y:S01]  /*0c20*/  @!P1 IMAD.MOV R3, RZ, RZ, R4 ;  /* 0x000000ffff039224 */ /* 0x000fe200078e0204 */
[----:B------:R-:W-:Y:S01]  /*0c30*/  LOP3.LUT P1, RZ, R0, 0xff, R35, 0x80, !PT ;  /* 0x000000ff00ff7812 */ /* 0x000fe20007828023 */
[----:B------:R-:W-:Y:S02]  /*0c40*/  IMAD.U32 R4, RZ, RZ, UR4 ;  /* 0x00000004ff047e24 */ /* 0x000fe4000f8e00ff */
[----:B------:R-:W-:Y:S02]  /*0c50*/  VIADD R0, R3, 0x2 ;  /* 0x0000000203007836 */ /* 0x000fe40000000000 */
[----:B------:R-:W-:-:S04]  /*0c60*/  @!P0 IMAD.MOV R0, RZ, RZ, R3 ;  /* 0x000000ffff008224 */ /* 0x000fc800078e0203 */
[----:B------:R-:W-:-:S04]  /*0c70*/  VIADD R31, R0, 0x1 ;  /* 0x00000001001f7836 */ /* 0x000fc80000000000 */
[----:B------:R-:W-:Y:S01]  /*0c80*/  @!P1 IMAD.MOV R31, RZ, RZ, R0 ;  /* 0x000000ffff1f9224 */ /* 0x000fe200078e0200 */
[----:B------:R-:W-:-:S03]  /*0c90*/  MOV R0, 0x50 ;  /* 0x0000005000007802 */ /* 0x000fc60000000f00 */
[----:B------:R-:W-:Y:S01]  /*0ca0*/  IMAD.MOV.U32 R8, RZ, RZ, R31 ;  /* 0x000000ffff087224 */ /* 0x000fe200078e001f */
[----:B------:R0:W1:Y:S04]  /*0cb0*/  LDC.64 R10, c[0x4][R0] ;  /* 0x01000000000a7b82 */ /* 0x0000680000000a00 */
[----:B---3--:R0:W-:Y:S02]  /*0cc0*/  STL.64 [R1+0x8], R8 ;  /* 0x0000080801007387 */ /* 0x0081e40000100a00 */
[----:B------:R-:W-:-:S07]  /*0cd0*/  LEPC R20, `(.L_x_71) ;  /* 0x000000001014794e */ /* 0x000fce0000000000 */
[----:B01----:R-:W-:Y:S05]  /*0ce0*/  CALL.ABS.NOINC R10 ;  /* 0x000000000a007343 */ /* 0x003fea0003c00000 */
.L_x_71:
[----:B------:R0:W-:Y:S01]  /*0cf0*/  STL.64 [R1], R18 ;  /* 0x0000001201007387 */ /* 0x0001e20000100a00 */
[----:B------:R-:W-:Y:S01]  /*0d00*/  MOV R4, R30 ;  /* 0x0000001e00047202 */ /* 0x000fe20000000f00 */
[----:B------:R-:W-:Y:S01]  /*0d10*/  IMAD.MOV.U32 R6, RZ, RZ, R22 ;  /* 0x000000ffff067224 */ /* 0x000fe200078e0016 */
[----:B------:R-:W-:Y:S01]  /*0d20*/  MOV R20, 0xde0 ;  /* 0x00000de000147802 */ /* 0x000fe20000000f00 */
[----:B------:R-:W-:Y:S02]  /*0d30*/  IMAD.MOV.U32 R7, RZ, RZ, R23 ;  /* 0x000000ffff077224 */ /* 0x000fe400078e0017 */
[----:B------:R-:W-:Y:S02]  /*0d40*/  IMAD.MOV.U32 R5, RZ, RZ, R31 ;  /* 0x000000ffff057224 */ /* 0x000fe400078e001f */
[----:B------:R-:W-:Y:S02]  /*0d50*/  IMAD.MOV.U32 R8, RZ, RZ, R24 ;  /* 0x000000ffff087224 */ /* 0x000fe400078e0018 */
[----:B------:R-:W-:-:S02]  /*0d60*/  IMAD.MOV.U32 R9, RZ, RZ, R25 ;  /* 0x000000ffff097224 */ /* 0x000fc400078e0019 */
[----:B------:R-:W-:Y:S02]  /*0d70*/  IMAD.MOV.U32 R10, RZ, RZ, R35 ;  /* 0x000000ffff0a7224 */ /* 0x000fe400078e0023 */
[----:B------:R-:W-:Y:S02]  /*0d80*/  IMAD.MOV.U32 R12, RZ, RZ, R28 ;  /* 0x000000ffff0c7224 */ /* 0x000fe400078e001c */
[----:B------:R-:W-:Y:S02]  /*0d90*/  IMAD.MOV.U32 R13, RZ, RZ, R29 ;  /* 0x000000ffff0d7224 */ /* 0x000fe400078e001d */
[----:B------:R-:W-:Y:S02]  /*0da0*/  IMAD.MOV.U32 R14, RZ, RZ, R26 ;  /* 0x000000ffff0e7224 */ /* 0x000fe400078e001a */
[----:B------:R-:W-:Y:S02]  /*0db0*/  IMAD.MOV.U32 R15, RZ, RZ, R27 ;  /* 0x000000ffff0f7224 */ /* 0x000fe400078e001b */
[----:B0-----:R-:W-:-:S07]  /*0dc0*/  IMAD.MOV.U32 R21, RZ, RZ, 0x0 ;  /* 0x00000000ff157424 */ /* 0x001fce00078e00ff */
[----:B------:R-:W-:Y:S05]  /*0dd0*/  CALL.REL.NOINC `($_Z22cudaBuildTreeFromQueuePiiS_S_S_S_iii$_Z13cudaAddToTreeiPiiS_iS_S_S_) ;  /* 0xfffffff400487944 */ /* 0x000fea0003c3ffff */
[----:B------:R-:W-:Y:S05]  /*0de0*/  BRA `(.L_x_68) ;  /* 0x0000000400f47947 */ /* 0x000fea0003800000 */
.L_x_70:
[----:B------:R-:W-:Y:S05]  /*0df0*/  BSYNC B6 ;  /* 0x0000000000067941 */ /* 0x000fea0003800000 */
.L_x_69:
[----:B------:R-:W-:Y:S01]  /*0e00*/  R2UR UR4, R40 ;  /* 0x00000000280472ca */ /* 0x000fe200000e0000 */
[----:B------:R-:W-:Y:S01]  /*0e10*/  HFMA2 R5, -RZ, RZ, 0, 5.9604644775390625e-08 ;  /* 0x00000001ff057431 */ /* 0x000fe200000001ff */
[----:B------:R-:W-:-:S13]  /*0e20*/  R2UR UR5, R41 ;  /* 0x00000000290572ca */ /* 0x000fda00000e0000 */
[----:B------:R-:W2:Y:S02]  /*0e30*/  ATOMG.E.OR.STRONG.GPU PT, R0, desc[UR4][R32.64+0x24], R5 ;  /* 0x80002405200079a8 */ /* 0x000ea4000b1ef104 */
[----:B--2---:R-:W-:-:S04]  /*0e40*/  LOP3.LUT R0, R0, 0x1, RZ, 0xc0, !PT ;  /* 0x0000000100007812 */ /* 0x004fc800078ec0ff */
[----:B------:R-:W-:-:S13]  /*0e50*/  ISETP.NE.U32.AND P0, PT, R0, 0x1, PT ;  /* 0x000000010000780c */ /* 0x000fda0003f05070 */
[----:B------:R-:W-:Y:S05]  /*0e60*/  @P0 BRA `(.L_x_72) ;  /* 0x0000000000340947 */ /* 0x000fea0003800000 */
[----:B------:R-:W-:Y:S02]  /*0e70*/  R2UR UR4, R40 ;  /* 0x00000000280472ca */ /* 0x000fe400000e0000 */
[----:B------:R-:W-:-:S13]  /*0e80*/  R2UR UR5, R41 ;  /* 0x00000000290572ca */ /* 0x000fda00000e0000 */
[----:B------:R-:W2:Y:S01]  /*0e90*/  ATOMG.E.ADD.STRONG.GPU PT, R18, desc[UR4][R18.64], R5 ;  /* 0x80000005121279a8 */ /* 0x000ea200081ef104 */
[C---:B------:R-:W-:Y:S02]  /*0ea0*/  R2UR UR6, R40.reuse ;  /* 0x00000000280672ca */ /* 0x040fe400000e0000 */
[C---:B------:R-:W-:Y:S02]  /*0eb0*/  R2UR UR7, R41.reuse ;  /* 0x00000000290772ca */ /* 0x040fe400000e0000 */
[----:B------:R-:W-:Y:S02]  /*0ec0*/  R2UR UR8, R40 ;  /* 0x00000000280872ca */ /* 0x000fe400000e0000 */
[----:B------:R-:W-:Y:S01]  /*0ed0*/  R2UR UR9, R41 ;  /* 0x00000000290972ca */ /* 0x000fe200000e0000 */
[----:B--2---:R-:W-:-:S04]  /*0ee0*/  IMAD R3, R18, 0x3, RZ ;  /* 0x0000000312037824 */ /* 0x004fc800078e02ff */
[----:B------:R-:W-:-:S05]  /*0ef0*/  IMAD.WIDE R26, R3, 0x4, R26 ;  /* 0x00000004031a7825 */ /* 0x000fca00078e021a */
[----:B------:R0:W-:Y:S04]  /*0f00*/  STG.E desc[UR4][R26.64], R30 ;  /* 0x0000001e1a007986 */ /* 0x0001e8000c101904 */
[----:B------:R0:W-:Y:S04]  /*0f10*/  STG.E desc[UR6][R26.64+0x4], R34 ;  /* 0x000004221a007986 */ /* 0x0001e8000c101906 */
[----:B------:R0:W-:Y:S01]  /*0f20*/  STG.E desc[UR8][R26.64+0x8], R35 ;  /* 0x000008231a007986 */ /* 0x0001e2000c101908 */
[----:B------:R-:W-:Y:S05]  /*0f30*/  BRA `(.L_x_68) ;  /* 0x0000000400a07947 */ /* 0x000fea0003800000 */
.L_x_72:
[C---:B------:R-:W-:Y:S01]  /*0f40*/  R2UR UR4, R40.reuse ;  /* 0x00000000280472ca */ /* 0x040fe200000e0000 */
[----:B------:R-:W-:Y:S01]  /*0f50*/  IMAD.MOV.U32 R3, RZ, RZ, 0x8 ;  /* 0x00000008ff037424 */ /* 0x000fe200078e00ff */
[C---:B------:R-:W-:Y:S02]  /*0f60*/  R2UR UR5, R41.reuse ;  /* 0x00000000290572ca */ /* 0x040fe400000e0000 */
[----:B------:R-:W-:Y:S02]  /*0f70*/  R2UR UR6, R40 ;  /* 0x00000000280672ca */ /* 0x000fe400000e0000 */
[----:B------:R-:W-:-:S09]  /*0f80*/  R2UR UR7, R41 ;  /* 0x00000000290772ca */ /* 0x000fd200000e0000 */
[----:B------:R-:W2:Y:S01]  /*0f90*/  ATOMG.E.ADD.STRONG.GPU PT, R36, desc[UR4][R28.64], R3 ;  /* 0x800000031c2479a8 */ /* 0x000ea200081ef104 */
[----:B------:R-:W-:Y:S01]  /*0fa0*/  MOV R0, 0x50 ;  /* 0x0000005000007802 */ /* 0x000fe20000000f00 */
[----:B------:R-:W0:Y:S02]  /*0fb0*/  LDCU.64 UR4, c[0x4][0x28] ;  /* 0x01000500ff0477ac */ /* 0x000e240008000a00 */
[----:B------:R-:W3:Y:S01]  /*0fc0*/  LDG.E R9, desc[UR6][R28.64] ;  /* 0x000000061c097981 */ /* 0x000ee2000c1e1900 */
[----:B------:R1:W4:Y:S01]  /*0fd0*/  LDC.64 R10, c[0x4][R0] ;  /* 0x01000000000a7b82 */ /* 0x0003220000000a00 */
[----:B------:R-:W-:Y:S02]  /*0fe0*/  IMAD.MOV.U32 R6, RZ, RZ, R17 ;  /* 0x000000ffff067224 */ /* 0x000fe400078e0011 */
[----:B------:R-:W-:Y:S02]  /*0ff0*/  IMAD.MOV.U32 R7, RZ, RZ, R38 ;  /* 0x000000ffff077224 */ /* 0x000fe400078e0026 */
[----:B0-----:R-:W-:-:S02]  /*1000*/  IMAD.U32 R4, RZ, RZ, UR4 ;  /* 0x00000004ff047e24 */ /* 0x001fc4000f8e00ff */
[----:B------:R-:W-:Y:S02]  /*1010*/  IMAD.U32 R5, RZ, RZ, UR5 ;  /* 0x00000005ff057e24 */ /* 0x000fe4000f8e00ff */
[----:B--2---:R-:W-:-:S05]  /*1020*/  VIADD R8, R36, 0x1 ;  /* 0x0000000124087836 */ /* 0x004fca0000000000 */
[----:B---34-:R1:W-:Y:S02]  /*1030*/  STL.64 [R1+0x8], R8 ;  /* 0x0000080801007387 */ /* 0x0183e40000100a00 */
[----:B------:R-:W-:-:S07]  /*1040*/  LEPC R20, `(.L_x_73) ;  /* 0x000000001014794e */ /* 0x000fce0000000000 */
[----:B-1----:R-:W-:Y:S05]  /*1050*/  CALL.ABS.NOINC R10 ;  /* 0x000000000a007343 */ /* 0x002fea0003c00000 */
.L_x_73:
[C---:B------:R-:W-:Y:S01]  /*1060*/  R2UR UR4, R40.reuse ;  /* 0x00000000280472ca */ /* 0x040fe200000e0000 */
[----:B------:R-:W-:Y:S01]  /*1070*/  IMAD.MOV.U32 R3, RZ, RZ, 0xb ;  /* 0x0000000bff037424 */ /* 0x000fe200078e00ff */
[C---:B------:R-:W-:Y:S01]  /*1080*/  R2UR UR5, R41.reuse ;  /* 0x00000000290572ca */ /* 0x040fe200000e0000 */
[----:B------:R-:W-:Y:S01]  /*1090*/  IMAD.MOV.U32 R4, RZ, RZ, R24 ;  /* 0x000000ffff047224 */ /* 0x000fe200078e0018 */
[----:B------:R-:W-:Y:S01]  /*10a0*/  R2UR UR6, R40 ;  /* 0x00000000280672ca */ /* 0x000fe200000e0000 */
[C---:B------:R-:W-:Y:S01]  /*10b0*/  IMAD R3, R36.reuse, R3, 0xb ;  /* 0x0000000b24037424 */ /* 0x040fe200078e0203 */
[----:B------:R-:W-:Y:S01]  /*10c0*/  R2UR UR7, R41 ;  /* 0x00000000290772ca */ /* 0x000fe200000e0000 */
[----:B------:R-:W-:Y:S02]  /*10d0*/  IMAD.MOV.U32 R5, RZ, RZ, R25 ;  /* 0x000000ffff057224 */ /* 0x000fe400078e0019 */
[----:B------:R-:W-:Y:S02]  /*10e0*/  VIADD R9, R36, 0x1 ;  /* 0x0000000124097836 */ /* 0x000fe40000000000 */
[----:B------:R-:W-:-:S04]  /*10f0*/  IMAD.WIDE R4, R3, 0x4, R4 ;  /* 0x0000000403047825 */ /* 0x000fc800078e0204 */
[----:B------:R0:W-:Y:S04]  /*1100*/  STG.E desc[UR4][R32.64+0x20], R9 ;  /* 0x0000200920007986 */ /* 0x0001e8000c101904 */
[----:B------:R-:W2:Y:S01]  /*1110*/  LDG.E R0, desc[UR6][R4.64+0x24] ;  /* 0x0000240604007981 */ /* 0x000ea2000c1e1900 */
[----:B------:R-:W-:Y:S01]  /*1120*/  R2UR UR26, R40 ;  /* 0x00000000281a72ca */ /* 0x000fe200000e0000 */
[----:B------:R-:W-:Y:S01]  /*1130*/  IMAD R3, R30, 0x3, RZ ;  /* 0x000000031e037824 */ /* 0x000fe200078e02ff */
[C---:B------:R-:W-:Y:S01]  /*1140*/  R2UR UR27, R41.reuse ;  /* 0x00000000291b72ca */ /* 0x040fe200000e0000 */
[----:B------:R-:W-:Y:S01]  /*1150*/  IMAD.MOV.U32 R6, RZ, RZ, R22 ;  /* 0x000000ffff067224 */ /* 0x000fe200078e0016 */
[C---:B------:R-:W-:Y:S01]  /*1160*/  R2UR UR24, R40.reuse ;  /* 0x00000000281872ca */ /* 0x040fe200000e0000 */
[----:B------:R-:W-:Y:S01]  /*1170*/  IMAD.MOV.U32 R11, RZ, RZ, -0x2 ;  /* 0xfffffffeff0b7424 */ /* 0x000fe200078e00ff */
[----:B------:R-:W-:Y:S01]  /*1180*/  R2UR UR25, R41 ;  /* 0x00000000291972ca */ /* 0x000fe200000e0000 */
[----:B------:R-:W-:Y:S01]  /*1190*/  STG.E desc[UR4][R4.64+0xa0], R34 ;  /* 0x0000a02204007986 */ /* 0x000fe2000c101904 */
[----:B------:R-:W-:-:S02]  /*11a0*/  R2UR UR22, R40 ;  /* 0x00000000281672ca */ /* 0x000fc400000e0000 */
[C---:B------:R-:W-:Y:S01]  /*11b0*/  R2UR UR23, R41.reuse ;  /* 0x00000000291772ca */ /* 0x040fe200000e0000 */
[----:B------:R-:W-:Y:S01]  /*11c0*/  STG.E desc[UR6][R4.64+0xcc], R34 ;  /* 0x0000cc2204007986 */ /* 0x000fe2000c101906 */
[C---:B------:R-:W-:Y:S02]  /*11d0*/  R2UR UR8, R40.reuse ;  /* 0x00000000280872ca */ /* 0x040fe400000e0000 */
[C---:B------:R-:W-:Y:S01]  /*11e0*/  R2UR UR9, R41.reuse ;  /* 0x00000000290972ca */ /* 0x040fe200000e0000 */
[----:B------:R-:W-:Y:S01]  /*11f0*/  STG.E desc[UR26][R4.64+0x1c], R34 ;  /* 0x00001c2204007986 */ /* 0x000fe2000c10191a */
[C---:B------:R-:W-:Y:S02]  /*1200*/  R2UR UR10, R40.reuse ;  /* 0x00000000280a72ca */ /* 0x040fe400000e0000 */
        /* <DEDUP_REMOVED lines=8> */
[----:B------:R-:W-:Y:S02]  /*1290*/  R2UR UR16, R40 ;  /* 0x00000000281072ca */ /* 0x000fe400000e0000 */
[----:B------:R-:W-:Y:S01]  /*12a0*/  R2UR UR17, R41 ;  /* 0x00000000291172ca */ /* 0x000fe200000e0000 */
[----:B------:R-:W-:Y:S01]  /*12b0*/  STG.E desc[UR10][R4.64+0x124], R34 ;  /* 0x0001242204007986 */ /* 0x000fe2000c10190a */
[----:B------:R-:W-:-:S02]  /*12c0*/  MOV R7, R23 ;  /* 0x0000001700077202 */ /* 0x000fc40000000f00 */
[C---:B------:R-:W-:Y:S01]  /*12d0*/  R2UR UR18, R40.reuse ;  /* 0x00000000281272ca */ /* 0x040fe200000e0000 */
[----:B------:R-:W-:Y:S01]  /*12e0*/  STG.E desc[UR12][R4.64+0x150], R34 ;  /* 0x0001502204007986 */ /* 0x000fe2000c10190c */
[----:B------:R-:W-:Y:S01]  /*12f0*/  R2UR UR19, R41 ;  /* 0x00000000291372ca */ /* 0x000fe200000e0000 */
[----:B------:R-:W-:Y:S01]  /*1300*/  IMAD.WIDE R6, R3, 0x4, R6 ;  /* 0x0000000403067825 */ /* 0x000fe200078e0206 */
[----:B------:R-:W-:Y:S02]  /*1310*/  R2UR UR20, R40 ;  /* 0x00000000281472ca */ /* 0x000fe400000e0000 */
[----:B------:R-:W-:Y:S01]  /*1320*/  R2UR UR21, R41 ;  /* 0x00000000291572ca */ /* 0x000fe200000e0000 */
[----:B--2---:R-:W-:-:S05]  /*1330*/  VIADD R3, R0, 0x4 ;  /* 0x0000000400037836 */ /* 0x004fca0000000000 */
[----:B------:R1:W-:Y:S04]  /*1340*/  STG.E desc[UR14][R4.64+0x24], R3 ;  /* 0x0000240304007986 */ /* 0x0003e8000c10190e */
[----:B------:R2:W-:Y:S04]  /*1350*/  REDG.E.AND.STRONG.GPU desc[UR16][R32.64+0x24], R11 ;  /* 0x0000240b2000798e */ /* 0x0005e8000e92e110 */
[----:B------:R3:W4:Y:S04]  /*1360*/  LDG.E R6, desc[UR18][R6.64+0x8] ;  /* 0x0000081206067981 */ /* 0x000728000c1e1900 */
[----:B0-----:R-:W5:Y:S04]  /*1370*/  LDG.E R9, desc[UR20][R32.64+0x20] ;  /* 0x0000201420097981 */ /* 0x001f68000c1e1900 */
[----:B------:R-:W2:Y:S01]  /*1380*/  LDG.E R37, desc[UR4][R28.64] ;  /* 0x000000041c257981 */ /* 0x000ea2000c1e1900 */
[----:B------:R-:W-:Y:S01]  /*1390*/  SHF.R.S32.HI R35, RZ, 0x1, R35 ;  /* 0x00000001ff237819 */ /* 0x000fe20000011423 */
[----:B------:R-:W1:Y:S01]  /*13a0*/  LDCU.64 UR4, c[0x4][0x30] ;  /* 0x01000600ff0477ac */ /* 0x000e620008000a00 */
[----:B---3--:R-:W-:-:S02]  /*13b0*/  IMAD.MOV.U32 R7, RZ, RZ, R38 ;  /* 0x000000ffff077224 */ /* 0x008fc400078e0026 */
[----:B-1----:R-:W-:Y:S02]  /*13c0*/  IMAD.U32 R4, RZ, RZ, UR4 ;  /* 0x00000004ff047e24 */ /* 0x002fe4000f8e00ff */
[----:B------:R-:W-:Y:S01]  /*13d0*/  IMAD.U32 R5, RZ, RZ, UR5 ;  /* 0x00000005ff057e24 */ /* 0x000fe2000f8e00ff */
[--C-:B----4-:R-:W-:Y:S02]  /*13e0*/  SHF.R.U32.HI R0, RZ, 0x18, R6.reuse ;  /* 0x00000018ff007819 */ /* 0x110fe40000011606 */
[----:B------:R-:W-:Y:S02]  /*13f0*/  SHF.R.U32.HI R8, RZ, 0x8, R6 ;  /* 0x00000008ff087819 */ /* 0x000fe40000011606 */
[----:B------:R-:W-:Y:S02]  /*1400*/  LOP3.LUT R0, R0, R35, RZ, 0xc0, !PT ;  /* 0x0000002300007212 */ /* 0x000fe400078ec0ff */
[----:B------:R-:W-:-:S03]  /*1410*/  LOP3.LUT R8, R8, 0xff, R35, 0x80, !PT ;  /* 0x000000ff08087812 */ /* 0x000fc600078e8023 */
[----:B-----5:R-:W-:Y:S01]  /*1420*/  IMAD R9, R0, 0x4, R9 ;  /* 0x0000000400097824 */ /* 0x020fe200078e0209 */
[----:B------:R-:W-:Y:S01]  /*1430*/  SHF.R.U32.HI R0, RZ, 0x10, R6 ;  /* 0x00000010ff007819 */ /* 0x000fe20000011606 */
[----:B------:R-:W-:Y:S02]  /*1440*/  IMAD.MOV.U32 R6, RZ, RZ, R17 ;  /* 0x000000ffff067224 */ /* 0x000fe400078e0011 */
[----:B------:R-:W-:Y:S01]  /*1450*/  IMAD.IADD R9, R8, 0x1, R9 ;  /* 0x0000000108097824 */ /* 0x000fe200078e0209 */
[----:B------:R-:W-:Y:S02]  /*1460*/  LOP3.LUT R0, R0, 0xff, R35, 0x80, !PT ;  /* 0x000000ff00007812 */ /* 0x000fe400078e8023 */
[----:B------:R-:W-:-:S03]  /*1470*/  MOV R8, 0x50 ;  /* 0x0000005000087802 */ /* 0x000fc60000000f00 */
[----:B------:R-:W-:-:S03]  /*1480*/  IMAD R36, R0, 0x2, R9 ;  /* 0x0000000200247824 */ /* 0x000fc600078e0209 */
[----:B------:R-:W0:Y:S02]  /*1490*/  LDC.64 R8, c[0x4][R8] ;  /* 0x0100000008087b82 */ /* 0x000e240000000a00 */
[----:B--2---:R1:W-:Y:S02]  /*14a0*/  STL.64 [R1+0x8], R36 ;  /* 0x0000082401007387 */ /* 0x0043e40000100a00 */
[----:B------:R-:W-:-:S07]  /*14b0*/  LEPC R20, `(.L_x_74) ;  /* 0x000000001014794e */ /* 0x000fce0000000000 */
[----:B01----:R-:W-:Y:S05]  /*14c0*/  CALL.ABS.NOINC R8 ;  /* 0x0000000008007343 */ /* 0x003fea0003c00000 */
.L_x_74:
[----:B------:R0:W-:Y:S01]  /*14d0*/  STL.64 [R1], R18 ;  /* 0x0000001201007387 */ /* 0x0001e20000100a00 */
[----:B------:R-:W-:Y:S01]  /*14e0*/  IMAD.MOV.U32 R4, RZ, RZ, R30 ;  /* 0x000000ffff047224 */ /* 0x000fe200078e001e */
        /* <DEDUP_REMOVED lines=11> */
[----:B0-----:R-:W-:-:S07]  /*15a0*/  IMAD.MOV.U32 R21, RZ, RZ, 0x0 ;  /* 0x00000000ff157424 */ /* 0x001fce00078e00ff */
[----:B------:R-:W-:Y:S05]  /*15b0*/  CALL.REL.NOINC `($_Z22cudaBuildTreeFromQueuePiiS_S_S_S_iii$_Z13cudaAddToTreeiPiiS_iS_S_S_) ;  /* 0xffffffec00507944 */ /* 0x000fea0003c3ffff */
.L_x_68:
[----:B------:R-:W-:Y:S05]  /*15c0*/  BSYNC B7 ;  /* 0x0000000000077941 */ /* 0x000fea0003800000 */
.L_x_62:
[----:B------:R-:W2:Y:S01]  /*15d0*/  LDL R20, [R1+0x3c] ;  /* 0x00003c0001147983 */ /* 0x000ea20000100800 */
[----:B------:R1:W-:Y:S05]  /*15e0*/  BMOV.32 B6, R2 ;  /* 0x0000000206007356 */ /* 0x0003ea0000000000 */
[----:B------:R-:W2:Y:S01]  /*15f0*/  LDL R21, [R1+0x40] ;  /* 0x0000400001157983 */ /* 0x000ea20000100800 */
[----:B------:R3:W-:Y:S05]  /*1600*/  BMOV.32 B7, R16 ;  /* 0x0000001007007356 */ /* 0x0007ea0000000000 */
[----:B-1----:R-:W2:Y:S04]  /*1610*/  LDL R2, [R1+0x28] ;  /* 0x0000280001027983 */ /* 0x002ea80000100800 */
[----:B---3--:R-:W2:Y:S04]  /*1620*/  LDL R16, [R1+0x2c] ;  /* 0x00002c0001107983 */ /* 0x008ea80000100800 */
[----:B------:R-:W2:Y:S04]  /*1630*/  LDL R17, [R1+0x30] ;  /* 0x0000300001117983 */ /* 0x000ea80000100800 */
[----:B------:R-:W2:Y:S04]  /*1640*/  LDL R18, [R1+0x34] ;  /* 0x0000340001127983 */ /* 0x000ea80000100800 */
[----:B------:R-:W2:Y:S04]  /*1650*/  LDL R19, [R1+0x38] ;  /* 0x0000380001137983 */ /* 0x000ea80000100800 */
[----:B------:R-:W2:Y:S04]  /*1660*/  LDL R22, [R1+0x44] ;  /* 0x0000440001167983 */ /* 0x000ea80000100800 */
[----:B------:R-:W2:Y:S04]  /*1670*/  LDL R23, [R1+0x48] ;  /* 0x0000480001177983 */ /* 0x000ea80000100800 */
[----:B------:R-:W2:Y:S04]  /*1680*/  LDL R24, [R1+0x4c] ;  /* 0x00004c0001187983 */ /* 0x000ea80000100800 */
[----:B------:R-:W2:Y:S04]  /*1690*/  LDL R25, [R1+0x50] ;  /* 0x0000500001197983 */ /* 0x000ea80000100800 */
[----:B0-----:R-:W2:Y:S04]  /*16a0*/  LDL R26, [R1+0x54] ;  /* 0x00005400011a7983 */ /* 0x001ea80000100800 */
[----:B------:R-:W2:Y:S04]  /*16b0*/  LDL R27, [R1+0x58] ;  /* 0x00005800011b7983 */ /* 0x000ea80000100800 */
[----:B------:R-:W2:Y:S04]  /*16c0*/  LDL R28, [R1+0x5c] ;  /* 0x00005c00011c7983 */ /* 0x000ea80000100800 */
[----:B------:R-:W2:Y:S04]  /*16d0*/  LDL R29, [R1+0x60] ;  /* 0x00006000011d7983 */ /* 0x000ea80000100800 */
[----:B------:R-:W2:Y:S04]  /*16e0*/  LDL R30, [R1+0x64] ;  /* 0x00006400011e7983 */ /* 0x000ea80000100800 */
[----:B------:R-:W2:Y:S04]  /*16f0*/  LDL R31, [R1+0x68] ;  /* 0x00006800011f7983 */ /* 0x000ea80000100800 */
[----:B------:R-:W2:Y:S04]  /*1700*/  LDL R36, [R1+0x6c] ;  /* 0x00006c0001247983 */ /* 0x000ea80000100800 */
[----:B------:R-:W2:Y:S04]  /*1710*/  LDL R37, [R1+0x70] ;  /* 0x0000700001257983 */ /* 0x000ea80000100800 */
[----:B------:R0:W2:Y:S02]  /*1720*/  LDL R38, [R1+0x74] ;  /* 0x0000740001267983 */ /* 0x0000a40000100800 */
[----:B0-----:R-:W-:Y:S01]  /*1730*/  VIADD R1, R1, 0x78 ;  /* 0x0000007801017836 */ /* 0x001fe20000000000 */
[----:B--2---:R-:W-:Y:S06]  /*1740*/  RET.REL.NODEC R20 `(_Z22cudaBuildTreeFromQueuePiiS_S_S_S_iii) ;  /* 0xffffffe8142c7950 */ /* 0x004fec0003c3ffff */
.L_x_75:
        /* <DEDUP_REMOVED lines=11> */
.L_x_94:


//--------------------- .text._Z23cudaBuildTreeFromLeavesPiiS_S_S_S_i --------------------------
	.section	.text._Z23cudaBuildTreeFromLeavesPiiS_S_S_S_i,"ax",@progbits
	.align	128
        .global         _Z23cudaBuildTreeFromLeavesPiiS_S_S_S_i
        .type           _Z23cudaBuildTreeFromLeavesPiiS_S_S_S_i,@function
        .size           _Z23cudaBuildTreeFromLeavesPiiS_S_S_S_i,(.L_x_95 - _Z23cudaBuildTreeFromLeavesPiiS_S_S_S_i)
        .other          _Z23cudaBuildTreeFromLeavesPiiS_S_S_S_i,@"STO_CUDA_ENTRY STV_DEFAULT"
_Z23cudaBuildTreeFromLeavesPiiS_S_S_S_i:
.text._Z23cudaBuildTreeFromLeavesPiiS_S_S_S_i:
[----:B------:R-:W0:Y:S01]  /*0000*/  LDC R1, c[0x0][0x37c] ;  /* 0x0000df00ff017b82 */ /* 0x000e220000000800 */
[----:B------:R-:W1:Y:S07]  /*0010*/  S2R R3, SR_TID.X ;  /* 0x0000000000037919 */ /* 0x000e6e0000002100 */
[----:B------:R-:W1:Y:S01]  /*0020*/  S2UR UR4, SR_CTAID.X ;  /* 0x00000000000479c3 */ /* 0x000e620000002500 */
[----:B------:R-:W2:Y:S01]  /*0030*/  LDCU UR5, c[0x0][0x388] ;  /* 0x00007100ff0577ac */ /* 0x000ea20008000800 */
[----:B0-----:R-:W-:-:S06]  /*0040*/  VIADD R1, R1, 0xfffffff8 ;  /* 0xfffffff801017836 */ /* 0x001fcc0000000000 */
[----:B------:R-:W1:Y:S02]  /*0050*/  LDC R4, c[0x0][0x360] ;  /* 0x0000d800ff047b82 */ /* 0x000e640000000800 */
[----:B-1----:R-:W-:-:S05]  /*0060*/  IMAD R4, R4, UR4, R3 ;  /* 0x0000000404047c24 */ /* 0x002fca000f8e0203 */
[----:B--2---:R-:W-:-:S13]  /*0070*/  ISETP.GE.AND P0, PT, R4, UR5, PT ;  /* 0x0000000504007c0c */ /* 0x004fda000bf06270 */
[----:B------:R-:W-:Y:S05]  /*0080*/  @P0 EXIT ;  /* 0x000000000000094d */ /* 0x000fea0003800000 */
[----:B------:R-:W0:Y:S01]  /*0090*/  LDC.64 R2, c[0x0][0x3a8] ;  /* 0x0000ea00ff027b82 */ /* 0x000e220000000a00 */
[----:B------:R-:W1:Y:S01]  /*00a0*/  LDCU.64 UR4, c[0x0][0x380] ;  /* 0x00007000ff0477ac */ /* 0x000e620008000a00 */
[----:B------:R-:W-:Y:S01]  /*00b0*/  IMAD.MOV.U32 R5, RZ, RZ, RZ ;  /* 0x000000ffff057224 */ /* 0x000fe200078e00ff */
[----:B------:R-:W-:Y:S01]  /*00c0*/  MOV R20, 0x1d0 ;  /* 0x000001d000147802 */ /* 0x000fe20000000f00 */
[----:B------:R-:W-:Y:S01]  /*00d0*/  IMAD.MOV.U32 R21, RZ, RZ, 0x0 ;  /* 0x00000000ff157424 */ /* 0x000fe200078e00ff */
[----:B------:R-:W2:Y:S01]  /*00e0*/  LDCU.64 UR6, c[0x0][0x390] ;  /* 0x00007200ff0677ac */ /* 0x000ea20008000a00 */
[----:B------:R-:W3:Y:S01]  /*00f0*/  LDCU.64 UR10, c[0x0][0x398] ;  /* 0x00007300ff0a77ac */ /* 0x000ee20008000a00 */
[----:B------:R-:W4:Y:S01]  /*0100*/  LDCU.64 UR12, c[0x0][0x3a0] ;  /* 0x00007400ff0c77ac */ /* 0x000f220008000a00 */
[----:B------:R-:W5:Y:S01]  /*0110*/  LDCU UR8, c[0x0][0x3b0] ;  /* 0x00007600ff0877ac */ /* 0x000f620008000800 */
[----:B-1----:R-:W-:Y:S02]  /*0120*/  IMAD.U32 R6, RZ, RZ, UR4 ;  /* 0x00000004ff067e24 */ /* 0x002fe4000f8e00ff */
[----:B------:R-:W-:-:S02]  /*0130*/  IMAD.U32 R7, RZ, RZ, UR5 ;  /* 0x00000005ff077e24 */ /* 0x000fc4000f8e00ff */
[----:B--2---:R-:W-:Y:S01]  /*0140*/  IMAD.U32 R8, RZ, RZ, UR6 ;  /* 0x00000006ff087e24 */ /* 0x004fe2000f8e00ff */
[----:B0-----:R0:W-:Y:S01]  /*0150*/  STL.64 [R1], R2 ;  /* 0x0000000201007387 */ /* 0x0011e20000100a00 */
[----:B------:R-:W-:Y:S02]  /*0160*/  IMAD.U32 R9, RZ, RZ, UR7 ;  /* 0x00000007ff097e24 */ /* 0x000fe4000f8e00ff */
[----:B---3--:R-:W-:Y:S02]  /*0170*/  IMAD.U32 R12, RZ, RZ, UR10 ;  /* 0x0000000aff0c7e24 */ /* 0x008fe4000f8e00ff */
[----:B------:R-:W-:Y:S02]  /*0180*/  IMAD.U32 R13, RZ, RZ, UR11 ;  /* 0x0000000bff0d7e24 */ /* 0x000fe4000f8e00ff */
[----:B----4-:R-:W-:Y:S02]  /*0190*/  IMAD.U32 R14, RZ, RZ, UR12 ;  /* 0x0000000cff0e7e24 */ /* 0x010fe4000f8e00ff */
[----:B------:R-:W-:-:S02]  /*01a0*/  IMAD.U32 R15, RZ, RZ, UR13 ;  /* 0x0000000dff0f7e24 */ /* 0x000fc4000f8e00ff */
[----:B-----5:R-:W-:-:S07]  /*01b0*/  IMAD.U32 R10, RZ, RZ, UR8 ;  /* 0x00000008ff0a7e24 */ /* 0x020fce000f8e00ff */
[----:B0-----:R-:W-:Y:S05]  /*01c0*/  CALL.REL.NOINC `($_Z23cudaBuildTreeFromLeavesPiiS_S_S_S_i$_Z13cudaAddToTreeiPiiS_iS_S_S_) ;  /* 0x0000000000047944 */ /* 0x001fea0003c00000 */
[----:B------:R-:W-:Y:S05]  /*01d0*/  EXIT ;  /* 0x000000000000794d */ /* 0x000fea0003800000 */
        .type           $_Z23cudaBuildTreeFromLeavesPiiS_S_S_S_i$_Z13cudaAddToTreeiPiiS_iS_S_S_,@function
        .size           $_Z23cudaBuildTreeFromLeavesPiiS_S_S_S_i$_Z13cudaAddToTreeiPiiS_iS_S_S_,(.L_x_95 - $_Z23cudaBuildTreeFromLeavesPiiS_S_S_S_i$_Z13cudaAddToTreeiPiiS_iS_S_S_)
$_Z23cudaBuildTreeFromLeavesPiiS_S_S_S_i$_Z13cudaAddToTreeiPiiS_iS_S_S_:
        /* <DEDUP_REMOVED lines=22> */
[----:B---3--:R-:W-:-:S03]  /*0340*/  MOV R29, R13 ;  /* 0x0000000d001d7202 */ /* 0x008fc60000000f00 */
        /* <DEDUP_REMOVED lines=23> */
[----:B------:R-:W-:Y:S02]  /*04c0*/  VIADD R38, R1, 0x8 ;  /* 0x0000000801267836 */ /* 0x000fe40000000000 */
[----:B----4-:R-:W-:-:S03]  /*04d0*/  IMAD.U32 R4, RZ, RZ, UR6 ;  /* 0x00000006ff047e24 */ /* 0x010fc6000f8e00ff */
[----:B0-----:R-:W-:-:S05]  /*04e0*/  IADD3 R38, P0, PT, R38, UR4, RZ ;  /* 0x0000000426267c10 */ /* 0x001fca000ff1e0ff */
[----:B-1----:R-:W-:Y:S02]  /*04f0*/  IMAD.X R17, RZ, RZ, UR5, P0 ;  /* 0x00000005ff117e24 */ /* 0x002fe400080e06ff */
[----:B------:R-:W-:Y:S02]  /*0500*/  IMAD.U32 R5, RZ, RZ, UR7 ;  /* 0x00000007ff057e24 */ /* 0x000fe4000f8e00ff */
[----:B------:R-:W-:Y:S01]  /*0510*/  IMAD.MOV.U32 R6, RZ, RZ, R38 ;  /* 0x000000ffff067224 */ /* 0x000fe200078e0026 */
[----:B------:R-:W-:Y:S02]  /*0520*/  MOV R7, R17 ;  /* 0x0000001100077202 */ /* 0x000fe40000000f00 */
[--C-:B--2---:R-:W-:Y:S02]  /*0530*/  SHF.R.U32.HI R0, RZ, 0x10, R31.reuse ;  /* 0x00000010ff007819 */ /* 0x104fe4000001161f */
[--C-:B------:R-:W-:Y:S02]  /*0540*/  SHF.R.U32.HI R9, RZ, 0x8, R31.reuse ;  /* 0x00000008ff097819 */ /* 0x100fe4000001161f */
[----:B------:R-:W-:-:S02]  /*0550*/  SHF.R.U32.HI R31, RZ, 0x18, R31 ;  /* 0x00000018ff1f7819 */ /* 0x000fc4000001161f */
[----:B------:R-:W-:Y:S02]  /*0560*/  LOP3.LUT R8, R0, 0xff, RZ, 0xc0, !PT ;  /* 0x000000ff00087812 */ /* 0x000fe400078ec0ff */
        /* <DEDUP_REMOVED lines=8> */
.L_x_77:
        /* <DEDUP_REMOVED lines=13> */
.L_x_79:
        /* <DEDUP_REMOVED lines=25> */
.L_x_80:
        /* <DEDUP_REMOVED lines=8> */
[----:B---3--:R-:W-:Y:S02]  /*08d0*/  IMAD.U32 R4, RZ, RZ, UR4 ;  /* 0x00000004ff047e24 */ /* 0x008fe4000f8e00ff */
[----:B------:R-:W-:Y:S02]  /*08e0*/  IMAD.U32 R5, RZ, RZ, UR5 ;  /* 0x00000005ff057e24 */ /* 0x000fe4000f8e00ff */
[----:B--2---:R-:W-:-:S06]  /*08f0*/  VIADD R3, R3, 0x2 ;  /* 0x0000000203037836 */ /* 0x004fcc0000000000 */
[----:B-1----:R0:W-:Y:S02]  /*0900*/  STG.E desc[UR6][R32.64+0x24], R3 ;  /* 0x0000240320007986 */ /* 0x0021e4000c101906 */
[----:B------:R-:W-:-:S07]  /*0910*/  LEPC R20, `(.L_x_81) ;  /* 0x000000001014794e */ /* 0x000fce0000000000 */
[----:B0-----:R-:W-:Y:S05]  /*0920*/  CALL.ABS.NOINC R8 ;  /* 0x0000000008007343 */ /* 0x001fea0003c00000 */
.L_x_81:
[----:B------:R-:W-:Y:S05]  /*0930*/  BRA `(.L_x_82) ;  /* 0x0000000800d87947 */ /* 0x000fea0003800000 */
.L_x_78:
        /* <DEDUP_REMOVED lines=35> */
[----:B------:R-:W-:-:S04]  /*0b70*/  MOV R0, 0x50 ;  /* 0x0000005000007802 */ /* 0x000fc80000000f00 */
[----:B------:R-:W-:Y:S01]  /*0b80*/  MOV R8, R31 ;  /* 0x0000001f00087202 */ /* 0x000fe20000000f00 */
[----:B------:R0:W1:Y:S04]  /*0b90*/  LDC.64 R10, c[0x4][R0] ;  /* 0x01000000000a7b82 */ /* 0x0000680000000a00 */
[----:B---3--:R0:W-:Y:S02]  /*0ba0*/  STL.64 [R1+0x8], R8 ;  /* 0x0000080801007387 */ /* 0x0081e40000100a00 */
[----:B------:R-:W-:-:S07]  /*0bb0*/  LEPC R20, `(.L_x_85) ;  /* 0x000000001014794e */ /* 0x000fce0000000000 */
[----:B01----:R-:W-:Y:S05]  /*0bc0*/  CALL.ABS.NOINC R10 ;  /* 0x000000000a007343 */ /* 0x003fea0003c00000 */
.L_x_85:
        /* <DEDUP_REMOVED lines=14> */
[----:B------:R-:W-:Y:S05]  /*0cb0*/  CALL.REL.NOINC `($_Z23cudaBuildTreeFromLeavesPiiS_S_S_S_i$_Z13cudaAddToTreeiPiiS_iS_S_S_) ;  /* 0xfffffff400487944 */ /* 0x000fea0003c3ffff */
[----:B------:R-:W-:Y:S05]  /*0cc0*/  BRA `(.L_x_82) ;  /* 0x0000000400f47947 */ /* 0x000fea0003800000 */
.L_x_84:
[----:B------:R-:W-:Y:S05]  /*0cd0*/  BSYNC B6 ;  /* 0x0000000000067941 */ /* 0x000fea0003800000 */
.L_x_83:
[----:B------:R-:W-:Y:S01]  /*0ce0*/  R2UR UR4, R40 ;  /* 0x00000000280472ca */ /* 0x000fe200000e0000 */
[----:B------:R-:W-:Y:S01]  /*0cf0*/  IMAD.MOV.U32 R5, RZ, RZ, 0x1 ;  /* 0x00000001ff057424 */ /* 0x000fe200078e00ff */
        /* <DEDUP_REMOVED lines=18> */
.L_x_86:
        /* <DEDUP_REMOVED lines=18> */
.L_x_87:
[C---:B------:R-:W-:Y:S01]  /*0f40*/  R2UR UR4, R40.reuse ;  /* 0x00000000280472ca */ /* 0x040fe200000e0000 */
[----:B------:R-:W-:Y:S01]  /*0f50*/  IMAD.MOV.U32 R3, RZ, RZ, 0xb ;  /* 0x0000000bff037424 */ /* 0x000fe200078e00ff */
[C---:B------:R-:W-:Y:S01]  /*0f60*/  R2UR UR5, R41.reuse ;  /* 0x00000000290572ca */ /* 0x040fe200000e0000 */
[----:B------:R-:W-:Y:S01]  /*0f70*/  IMAD.MOV.U32 R4, RZ, RZ, R24 ;  /* 0x000000ffff047224 */ /* 0x000fe200078e0018 */
[----:B------:R-:W-:Y:S01]  /*0f80*/  R2UR UR6, R40 ;  /* 0x00000000280672ca */ /* 0x000fe200000e0000 */
[C---:B------:R-:W-:Y:S01]  /*0f90*/  IMAD R3, R36.reuse, R3, 0xb ;  /* 0x0000000b24037424 */ /* 0x040fe200078e0203 */
[----:B------:R-:W-:Y:S01]  /*0fa0*/  R2UR UR7, R41 ;  /* 0x00000000290772ca */ /* 0x000fe200000e0000 */
[----:B------:R-:W-:Y:S01]  /*0fb0*/  VIADD R9, R36, 0x1 ;  /* 0x0000000124097836 */ /* 0x000fe20000000000 */
[----:B------:R-:W-:-:S03]  /*0fc0*/  MOV R5, R25 ;  /* 0x0000001900057202 */ /* 0x000fc60000000f00 */
        /* <DEDUP_REMOVED lines=8> */
[----:B------:R-:W-:Y:S01]  /*1050*/  IMAD.MOV.U32 R7, RZ, RZ, R23 ;  /* 0x000000ffff077224 */ /* 0x000fe200078e0017 */
[----:B------:R-:W-:Y:S01]  /*1060*/  R2UR UR25, R41 ;  /* 0x00000000291972ca */ /* 0x000fe200000e0000 */
[----:B------:R-:W-:Y:S01]  /*1070*/  IMAD.MOV.U32 R11, RZ, RZ, -0x2 ;  /* 0xfffffffeff0b7424 */ /* 0x000fe200078e00ff */
[C---:B------:R-:W-:Y:S01]  /*1080*/  R2UR UR22, R40.reuse ;  /* 0x00000000281672ca */ /* 0x040fe200000e0000 */
[----:B------:R-:W-:Y:S01]  /*1090*/  IMAD.WIDE R6, R3, 0x4, R6 ;  /* 0x0000000403067825 */ /* 0x000fe200078e0206 */
        /* <DEDUP_REMOVED lines=21> */
[----:B------:R-:W-:Y:S01]  /*11f0*/  R2UR UR21, R41 ;  /* 0x00000000291572ca */ /* 0x000fe200000e0000 */
[----:B------:R-:W-:Y:S01]  /*1200*/  STG.E desc[UR12][R4.64+0x150], R34 ;  /* 0x0001502204007986 */ /* 0x000fe2000c10190c */
        /* <DEDUP_REMOVED lines=26> */
.L_x_88:
        /* <DEDUP_REMOVED lines=15> */
.L_x_82:
[----:B------:R-:W-:Y:S05]  /*14a0*/  BSYNC B7 ;  /* 0x0000000000077941 */ /* 0x000fea0003800000 */
.L_x_76:
        /* <DEDUP_REMOVED lines=23> */
[----:B--2---:R-:W-:Y:S06]  /*1620*/  RET.REL.NODEC R20 `(_Z23cudaBuildTreeFromLeavesPiiS_S_S_S_i) ;  /* 0xffffffe814747950 */ /* 0x004fec0003c3ffff */
.L_x_89:
        /* <DEDUP_REMOVED lines=13> */
.L_x_95:


//--------------------- .text._Z21cudaFindLeavesThreadsPiS_S_S_i --------------------------
	.section	.text._Z21cudaFindLeavesThreadsPiS_S_S_i,"ax",@progbits
	.align	128
        .global         _Z21cudaFindLeavesThreadsPiS_S_S_i
        .type           _Z21cudaFindLeavesThreadsPiS_S_S_i,@function
        .size           _Z21cudaFindLeavesThreadsPiS_S_S_i,(.L_x_100 - _Z21cudaFindLeavesThreadsPiS_S_S_i)
        .other          _Z21cudaFindLeavesThreadsPiS_S_S_i,@"STO_CUDA_ENTRY STV_DEFAULT"
_Z21cudaFindLeavesThreadsPiS_S_S_i:
.text._Z21cudaFindLeavesThreadsPiS_S_S_i:
[----:B------:R-:W0:Y:S01]  /*0000*/  LDC R1, c[0x0][0x37c] ;  /* 0x0000df00ff017b82 */ /* 0x000e220000000800 */
[----:B------:R-:W1:Y:S07]  /*0010*/  LDCU UR5, c[0x0][0x2fc] ;  /* 0x00005f80ff0577ac */ /* 0x000e6e0008000800 */
[----:B------:R-:W2:Y:S01]  /*0020*/  LDC R17, c[0x0][0x360] ;  /* 0x0000d800ff117b82 */ /* 0x000ea20000000800 */
[----:B------:R-:W3:Y:S01]  /*0030*/  S2R R16, SR_TID.X ;  /* 0x0000000000107919 */ /* 0x000ee20000002100 */
[----:B0-----:R-:W-:Y:S01]  /*0040*/  VIADD R1, R1, 0xfffffff0 ;  /* 0xfffffff001017836 */ /* 0x001fe20000000000 */
[----:B------:R-:W0:Y:S01]  /*0050*/  LDCU UR4, c[0x0][0x2f8] ;  /* 0x00005f00ff0477ac */ /* 0x000e220008000800 */
[----:B------:R-:W-:Y:S01]  /*0060*/  MOV R22, 0x50 ;  /* 0x0000005000167802 */ /* 0x000fe20000000f00 */
[----:B------:R-:W4:Y:S03]  /*0070*/  LDCU.64 UR36, c[0x0][0x358] ;  /* 0x00006b00ff2477ac */ /* 0x000f260008000a00 */
[----:B------:R-:W5:Y:S08]  /*0080*/  S2UR UR6, SR_CTAID.X ;  /* 0x00000000000679c3 */ /* 0x000f700000002500 */
[----:B------:R0:W0:Y:S01]  /*0090*/  LDC.64 R8, c[0x4][R22] ;  /* 0x0100000016087b82 */ /* 0x0000220000000a00 */
[----:B--2---:R-:W2:Y:S01]  /*00a0*/  I2F.U32.RP R0, R17 ;  /* 0x0000001100007306 */ /* 0x004ea20000209000 */
[----:B------:R-:W-:-:S07]  /*00b0*/  ISETP.NE.U32.AND P2, PT, R17, RZ, PT ;  /* 0x000000ff1100720c */ /* 0x000fce0003f45070 */
[----:B--2---:R-:W2:Y:S02]  /*00c0*/  MUFU.RCP R0, R0 ;  /* 0x0000000000007308 */ /* 0x004ea40000001000 */
[----:B--2---:R-:W-:-:S06]  /*00d0*/  IADD3 R3, PT, PT, R0, 0xffffffe, RZ ;  /* 0x0ffffffe00037810 */ /* 0x004fcc0007ffe0ff */
[----:B------:R-:W2:Y:S02]  /*00e0*/  F2I.FTZ.U32.TRUNC.NTZ R3, R3 ;  /* 0x0000000300037305 */ /* 0x000ea4000021f000 */
[----:B--2---:R-:W-:-:S04]  /*00f0*/  IMAD.MOV R2, RZ, RZ, -R3 ;  /* 0x000000ffff027224 */ /* 0x004fc800078e0a03 */
[----:B------:R-:W-:Y:S02]  /*0100*/  IMAD R5, R2, R17, RZ ;  /* 0x0000001102057224 */ /* 0x000fe400078e02ff */
[----:B------:R-:W-:-:S05]  /*0110*/  HFMA2 R2, -RZ, RZ, 0, 0 ;  /* 0x00000000ff027431 */ /* 0x000fca00000001ff */
[----:B------:R-:W-:-:S06]  /*0120*/  IMAD.HI.U32 R2, R3, R5, R2 ;  /* 0x0000000503027227 */ /* 0x000fcc00078e0002 */
[----:B-----5:R-:W-:-:S04]  /*0130*/  IMAD.HI.U32 R2, R2, UR6, RZ ;  /* 0x0000000602027c27 */ /* 0x020fc8000f8e00ff */
[----:B------:R-:W-:-:S04]  /*0140*/  IMAD.MOV R4, RZ, RZ, -R2 ;  /* 0x000000ffff047224 */ /* 0x000fc800078e0a02 */
[----:B------:R-:W-:-:S05]  /*0150*/  IMAD R0, R17, R4, UR6 ;  /* 0x0000000611007e24 */ /* 0x000fca000f8e0204 */
[----:B------:R-:W-:-:S13]  /*0160*/  ISETP.GE.U32.AND P0, PT, R0, R17, PT ;  /* 0x000000110000720c */ /* 0x000fda0003f06070 */
[-C--:B------:R-:W-:Y:S01]  /*0170*/  @P0 IADD3 R0, PT, PT, R0, -R17.reuse, RZ ;  /* 0x8000001100000210 */ /* 0x080fe20007ffe0ff */
[----:B------:R-:W-:Y:S01]  /*0180*/  @P0 VIADD R2, R2, 0x1 ;  /* 0x0000000102020836 */ /* 0x000fe20000000000 */
[----:B0-----:R-:W-:Y:S02]  /*0190*/  IADD3 R23, P0, PT, R1, UR4, RZ ;  /* 0x0000000401177c10 */ /* 0x001fe4000ff1e0ff */
[----:B------:R-:W-:Y:S02]  /*01a0*/  ISETP.GE.U32.AND P1, PT, R0, R17, PT ;  /* 0x000000110000720c */ /* 0x000fe40003f26070 */
[----:B-1----:R-:W-:Y:S01]  /*01b0*/  IADD3.X R24, PT, PT, RZ, UR5, RZ, P0, !PT ;  /* 0x00000005ff187c10 */ /* 0x002fe200087fe4ff */
[----:B------:R-:W-:-:S03]  /*01c0*/  IMAD.MOV.U32 R6, RZ, RZ, R23 ;  /* 0x000000ffff067224 */ /* 0x000fc600078e0017 */
[----:B------:R-:W-:-:S07]  /*01d0*/  MOV R7, R24 ;  /* 0x0000001800077202 */ /* 0x000fce0000000f00 */
[----:B------:R-:W-:Y:S02]  /*01e0*/  @P1 IADD3 R2, PT, PT, R2, 0x1, RZ ;  /* 0x0000000102021810 */ /* 0x000fe40007ffe0ff */
[----:B------:R-:W-:-:S05]  /*01f0*/  @!P2 LOP3.LUT R2, RZ, R17, RZ, 0x33, !PT ;  /* 0x00000011ff02a212 */ /* 0x000fca00078e33ff */
[----:B------:R-:W-:Y:S01]  /*0200*/  IMAD.MOV R0, RZ, RZ, -R2 ;  /* 0x000000ffff007224 */ /* 0x000fe200078e0a02 */
[----:B------:R0:W-:Y:S03]  /*0210*/  STL [R1+0x8], R2 ;  /* 0x0000080201007387 */ /* 0x0001e60000100800 */
[----:B------:R-:W-:Y:S01]  /*0220*/  IMAD R17, R17, R0, UR6 ;  /* 0x0000000611117e24 */ /* 0x000fe2000f8e0200 */
[----:B------:R-:W1:Y:S04]  /*0230*/  LDCU.64 UR6, c[0x4][0x38] ;  /* 0x01000700ff0677ac */ /* 0x000e680008000a00 */
[----:B---3--:R0:W-:Y:S01]  /*0240*/  STL.64 [R1], R16 ;  /* 0x0000001001007387 */ /* 0x0081e20000100a00 */
[----:B-1----:R-:W-:Y:S01]  /*0250*/  IMAD.U32 R4, RZ, RZ, UR6 ;  /* 0x00000006ff047e24 */ /* 0x002fe2000f8e00ff */
[----:B0---4-:R-:W-:-:S07]  /*0260*/  MOV R5, UR7 ;  /* 0x0000000700057c02 */ /* 0x011fce0008000f00 */
[----:B------:R-:W-:-:S07]  /*0270*/  LEPC R20, `(.L_x_90) ;  /* 0x000000001014794e */ /* 0x000fce0000000000 */
[----:B------:R-:W-:Y:S05]  /*0280*/  CALL.ABS.NOINC R8 ;  /* 0x0000000008007343 */ /* 0x000fea0003c00000 */
.L_x_90:
[----:B------:R-:W0:Y:S01]  /*0290*/  LDCU UR4, c[0x0][0x3a0] ;  /* 0x00007400ff0477ac */ /* 0x000e220008000800 */
[----:B------:R-:W1:Y:S01]  /*02a0*/  LDC.64 R8, c[0x0][0x380] ;  /* 0x0000e000ff087b82 */ /* 0x000e620000000a00 */
[----:B0-----:R-:W-:-:S04]  /*02b0*/  IMAD R3, R16, UR4, R17 ;  /* 0x0000000410037c24 */ /* 0x001fc8000f8e0211 */
[----:B------:R-:W-:-:S03]  /*02c0*/  IMAD R18, R3, UR4, R2 ;  /* 0x0000000403127c24 */ /* 0x000fc6000f8e0202 */
[----:B------:R0:W2:Y:S01]  /*02d0*/  LDC.64 R10, c[0x4][R22] ;  /* 0x01000000160a7b82 */ /* 0x0000a20000000a00 */
[----:B------:R-:W3:Y:S01]  /*02e0*/  LDCU.64 UR4, c[0x4][0x40] ;  /* 0x01000800ff0477ac */ /* 0x000ee20008000a00 */
[----:B-1----:R-:W-:-:S05]  /*02f0*/  IMAD.WIDE R8, R18, 0x4, R8 ;  /* 0x0000000412087825 */ /* 0x002fca00078e0208 */
[----:B------:R-:W4:Y:S01]  /*0300*/  LDG.E R19, desc[UR36][R8.64] ;  /* 0x0000002408137981 */ /* 0x000f22000c1e1900 */
[----:B------:R-:W-:Y:S01]  /*0310*/  IMAD.MOV.U32 R6, RZ, RZ, R23 ;  /* 0x000000ffff067224 */ /* 0x000fe200078e0017 */
[----:B------:R-:W-:Y:S01]  /*0320*/  MOV R7, R24 ;  /* 0x0000001800077202 */ /* 0x000fe20000000f00 */
[----:B---3--:R-:W-:Y:S01]  /*0330*/  IMAD.U32 R4, RZ, RZ, UR4 ;  /* 0x00000004ff047e24 */ /* 0x008fe2000f8e00ff */
[----:B------:R-:W-:Y:S01]  /*0340*/  MOV R5, UR5 ;  /* 0x0000000500057c02 */ /* 0x000fe20008000f00 */
[----:B--2-4-:R0:W-:Y:S06]  /*0350*/  STL.64 [R1], R18 ;  /* 0x0000001201007387 */ /* 0x0141ec0000100a00 */
[----:B------:R-:W-:-:S07]  /*0360*/  LEPC R20, `(.L_x_91) ;  /* 0x000000001014794e */ /* 0x000fce0000000000 */
[----:B0-----:R-:W-:Y:S05]  /*0370*/  CALL.ABS.NOINC R10 ;  /* 0x000000000a007343 */ /* 0x001fea0003c00000 */
.L_x_91:
[----:B------:R-:W-:-:S13]  /*0380*/  LOP3.LUT P0, RZ, R19, 0xff, RZ, 0xc0, !PT ;  /* 0x000000ff13ff7812 */ /* 0x000fda000780c0ff */
[----:B------:R-:W-:Y:S05]  /*0390*/  @!P0 EXIT ;  /* 0x000000000000894d */ /* 0x000fea0003800000 */
[----:B------:R-:W0:Y:S01]  /*03a0*/  S2R R3, SR_LANEID ;  /* 0x0000000000037919 */ /* 0x000e220000000000 */
[----:B------:R-:W-:Y:S01]  /*03b0*/  VOTEU.ANY UR4, UPT, PT ;  /* 0x0000000000047886 */ /* 0x000fe200038e0100 */
[----:B------:R-:W1:Y:S01]  /*03c0*/  LDC.64 R4, c[0x0][0x398] ;  /* 0x0000e600ff047b82 */ /* 0x000e620000000a00 */
[----:B------:R-:W0:Y:S07]  /*03d0*/  FLO.U32 R10, UR4 ;  /* 0x00000004000a7d00 */ /* 0x000e2e00080e0000 */
[----:B------:R-:W2:Y:S01]  /*03e0*/  LDC.64 R6, c[0x0][0x390] ;  /* 0x0000e400ff067b82 */ /* 0x000ea20000000a00 */
[----:B------:R-:W1:Y:S07]  /*03f0*/  POPC R11, UR4 ;  /* 0x00000004000b7d09 */ /* 0x000e6e0008000000 */
[----:B------:R-:W3:Y:S01]  /*0400*/  LDC.64 R8, c[0x0][0x388] ;  /* 0x0000e200ff087b82 */ /* 0x000ee20000000a00 */
[----:B0-----:R-:W-:-:S13]  /*0410*/  ISETP.EQ.U32.AND P0, PT, R10, R3, PT ;  /* 0x000000030a00720c */ /* 0x001fda0003f02070 */
[----:B-1----:R-:W4:Y:S01]  /*0420*/  @P0 ATOMG.E.ADD.STRONG.GPU PT, R5, desc[UR36][R4.64], R11 ;  /* 0x8000000b040509a8 */ /* 0x002f2200081ef124 */
[----:B---3--:R-:W-:Y:S01]  /*0430*/  IMAD.WIDE R8, R18, 0x4, R8 ;  /* 0x0000000412087825 */ /* 0x008fe200078e0208 */
[----:B------:R-:W0:Y:S02]  /*0440*/  S2R R3, SR_LTMASK ;  /* 0x0000000000037919 */ /* 0x000e240000003900 */
[----:B0-----:R-:W-:-:S04]  /*0450*/  LOP3.LUT R12, R3, UR4, RZ, 0xc0, !PT ;  /* 0x00000004030c7c12 */ /* 0x001fc8000f8ec0ff */
[----:B------:R-:W0:Y:S01]  /*0460*/  POPC R3, R12 ;  /* 0x0000000c00037309 */ /* 0x000e220000000000 */
[----:B----4-:R-:W0:Y:S02]  /*0470*/  SHFL.IDX PT, R0, R5, R10, 0x1f ;  /* 0x00001f0a05007589 */ /* 0x010e2400000e0000 */
[----:B0-----:R-:W-:-:S04]  /*0480*/  IMAD.IADD R0, R0, 0x1, R3 ;  /* 0x0000000100007824 */ /* 0x001fc800078e0203 */
[----:B------:R-:W-:-:S04]  /*0490*/  IMAD R3, R0, 0x3, RZ ;  /* 0x0000000300037824 */ /* 0x000fc800078e02ff */
[----:B--2---:R-:W-:-:S05]  /*04a0*/  IMAD.WIDE R6, R3, 0x4, R6 ;  /* 0x0000000403067825 */ /* 0x004fca00078e0206 */
[----:B------:R-:W-:Y:S04]  /*04b0*/  STG.E desc[UR36][R6.64], R19 ;  /* 0x0000001306007986 */ /* 0x000fe8000c101924 */
[----:B------:R-:W2:Y:S01]  /*04c0*/  LDG.E R9, desc[UR36][R8.64] ;  /* 0x0000002408097981 */ /* 0x000ea2000c1e1900 */
[----:B------:R-:W-:Y:S01]  /*04d0*/  SHF.L.U32 R17, R17, 0x10, RZ ;  /* 0x0000001011117819 */ /* 0x000fe200000006ff */
[----:B------:R-:W-:-:S03]  /*04e0*/  IMAD.SHL.U32 R2, R2, 0x100, RZ ;  /* 0x0000010002027824 */ /* 0x000fc600078e00ff */
[----:B------:R-:W-:Y:S02]  /*04f0*/  LOP3.LUT R17, R17, 0xff0000, RZ, 0xc0, !PT ;  /* 0x00ff000011117812 */ /* 0x000fe400078ec0ff */
[----:B------:R-:W-:Y:S02]  /*0500*/  LOP3.LUT R2, R2, 0xff00, RZ, 0xc0, !PT ;  /* 0x0000ff0002027812 */ /* 0x000fe400078ec0ff */
[----:B------:R-:W-:-:S05]  /*0510*/  LEA R17, R16, R17, 0x18 ;  /* 0x0000001110117211 */ /* 0x000fca00078ec0ff */
[----:B------:R-:W-:-:S05]  /*0520*/  IMAD.IADD R17, R17, 0x1, R2 ;  /* 0x0000000111117824 */ /* 0x000fca00078e0202 */
[----:B------:R-:W-:Y:S04]  /*0530*/  STG.E desc[UR36][R6.64+0x8], R17 ;  /* 0x0000081106007986 */ /* 0x000fe8000c101924 */
[----:B--2---:R-:W-:Y:S01]  /*0540*/  STG.E desc[UR36][R6.64+0x4], R9 ;  /* 0x0000040906007986 */ /* 0x004fe2000c101924 */
[----:B------:R-:W-:Y:S05]  /*0550*/  EXIT ;  /* 0x000000000000794d */ /* 0x000fea0003800000 */
.L_x_92:
        /* <DEDUP_REMOVED lines=10> */
.L_x_100:


//--------------------- .nv.global.init           --------------------------
	.section	.nv.global.init,"aw",@progbits
.nv.global.init:
	.type		$str$2,@object
	.size		$str$2,($str$1 - $str$2)
$str$2:
        /*0000*/ 	.byte	0x42, 0x00
	.type		$str$1,@object
	.size		$str$1,($str$3 - $str$1)
$str$1:
        /*0002*/ 	.byte	0x41, 0x00
	.type		$str$3,@object
	.size		$str$3,($str$9 - $str$3)
$str$3:
        /*0004*/ 	.byte	0x43, 0x00
	.type		$str$9,@object
	.size		$str$9,($str$8 - $str$9)
$str$9:
        /*0006*/ 	.byte	0x66, 0x72, 0x6f, 0x6d, 0x20, 0x71, 0x75, 0x65, 0x75, 0x65, 0x20, 0x25, 0x64, 0x0a, 0x00
	.type		$str$8,@object
	.size		$str$8,($str$7 - $str$8)
$str$8:
        /*0015*/ 	.byte	0x69, 0x64, 0x78, 0x3a, 0x20, 0x25, 0x64, 0x09, 0x65, 0x6c, 0x65, 0x3a, 0x20, 0x25, 0x64, 0x0a
        /*0025*/ 	.byte	0x00
	.type		$str$7,@object
	.size		$str$7,($str$5 - $str$7)
$str$7:
        /*0026*/ 	.byte	0x6c, 0x65, 0x61, 0x76, 0x65, 0x73, 0x3a, 0x20, 0x25, 0x64, 0x20, 0x25, 0x64, 0x20, 0x25, 0x64
        /*0036*/ 	.byte	0x0a, 0x00
	.type		$str$5,@object
	.size		$str$5,($str$4 - $str$5)
$str$5:
        /*0038*/ 	.byte	0x6e, 0x65, 0x77, 0x20, 0x70, 0x74, 0x72, 0x54, 0x72, 0x65, 0x65, 0x20, 0x3d, 0x20, 0x25, 0x64
        /*0048*/ 	.byte	0x2c, 0x20, 0x65, 0x6e, 0x64, 0x20, 0x3d, 0x20, 0x25, 0x64, 0x0a, 0x00
	.type		$str$4,@object
	.size		$str$4,($str$6 - $str$4)
$str$4:
        /*0054*/ 	.byte	0x30, 0x20, 0x6e, 0x65, 0x77, 0x5f, 0x69, 0x64, 0x78, 0x20, 0x3d, 0x20, 0x25, 0x64, 0x2c, 0x20
        /*0064*/ 	.byte	0x70, 0x74, 0x72, 0x54, 0x72, 0x65, 0x65, 0x20, 0x3d, 0x20, 0x25, 0x64, 0x0a, 0x00
	.type		$str$6,@object
	.size		$str$6,($str - $str$6)
$str$6:
        /*0072*/ 	.byte	0x31, 0x20, 0x6e, 0x65, 0x77, 0x5f, 0x69, 0x64, 0x78, 0x20, 0x3d, 0x20, 0x25, 0x64, 0x2c, 0x20
        /*0082*/ 	.byte	0x70, 0x74, 0x72, 0x54, 0x72, 0x65, 0x65, 0x20, 0x3d, 0x20, 0x25, 0x64, 0x0a, 0x00
	.type		$str,@object
	.size		$str,(.L_0 - $str)
$str:
        /*0090*/ 	.byte	0x61, 0x64, 0x64, 0x20, 0x6c, 0x65, 0x61, 0x76, 0x65, 0x5f, 0x69, 0x64, 0x78, 0x20, 0x3d, 0x20
        /*00a0*/ 	.byte	0x25, 0x64, 0x28, 0x25, 0x64, 0x2c, 0x25, 0x64, 0x2c, 0x25, 0x64, 0x29, 0x20, 0x74, 0x6f, 0x20
        /*00b0*/ 	.byte	0x74, 0x72, 0x65, 0x65, 0x5f, 0x69, 0x64, 0x78, 0x20, 0x3d, 0x20, 0x25, 0x64, 0x2c, 0x20, 0x6c
        /*00c0*/ 	.byte	0x65, 0x76, 0x65, 0x6c, 0x20, 0x3d, 0x20, 0x25, 0x64, 0x2c, 0x20, 0x70, 0x74, 0x72, 0x54, 0x72
        /*00d0*/ 	.byte	0x65, 0x65, 0x20, 0x3d, 0x20, 0x25, 0x64, 0x0a, 0x00
.L_0:


//--------------------- .nv.shared.reserved.0     --------------------------
	.section	.nv.shared.reserved.0,"aw",@nobits
	.weak		__nv_reservedSMEM_offset_0_alias
	.size		__nv_reservedSMEM_offset_0_alias, 0, 64
	.other		__nv_reservedSMEM_offset_0_alias,@"STO_CUDA_RESERVED_SHARED STV_DEFAULT"
__nv_reservedSMEM_offset_0_alias:
	.zero		0
	.zero		64


//--------------------- .nv.constant0._Z26cudaCombineFromQueueThreadPiiiS_S_ --------------------------
	.section	.nv.constant0._Z26cudaCombineFromQueueThreadPiiiS_S_,"a",@progbits
	.sectionflags	@""
	.align	4
.nv.constant0._Z26cudaCombineFromQueueThreadPiiiS_S_:
	.zero		928


//--------------------- .nv.constant0._Z27cudaCombineFromLeavesThreadPiS_iS_S_ --------------------------
	.section	.nv.constant0._Z27cudaCombineFromLeavesThreadPiS_iS_S_,"a",@progbits
	.sectionflags	@""
	.align	4
.nv.constant0._Z27cudaCombineFromLeavesThreadPiS_iS_S_:
	.zero		936


//--------------------- .nv.constant0._Z22cudaBuildTreeFromQueuePiiS_S_S_S_iii --------------------------
	.section	.nv.constant0._Z22cudaBuildTreeFromQueuePiiS_S_S_S_iii,"a",@progbits
	.sectionflags	@""
	.align	4
.nv.constant0._Z22cudaBuildTreeFromQueuePiiS_S_S_S_iii:
	.zero		956


//--------------------- .nv.constant0._Z23cudaBuildTreeFromLeavesPiiS_S_S_S_i --------------------------
	.section	.nv.constant0._Z23cudaBuildTreeFromLeavesPiiS_S_S_S_i,"a",@progbits
	.sectionflags	@""
	.align	4
.nv.constant0._Z23cudaBuildTreeFromLeavesPiiS_S_S_S_i:
	.zero		948


//--------------------- .nv.constant0._Z21cudaFindLeavesThreadsPiS_S_S_i --------------------------
	.section	.nv.constant0._Z21cudaFindLeavesThreadsPiS_S_S_i,"a",@progbits
	.sectionflags	@""
	.align	4
.nv.constant0._Z21cudaFindLeavesThreadsPiS_S_S_i:
	.zero		932


//--------------------- SYMBOLS --------------------------

	.type		.nv.reservedSmem.offset0,@object
	.size		.nv.reservedSmem.offset0,0x4
	.type		vprintf,@function
